	.target	sm_90a

	.elftype	@"ET_EXEC"


//--------------------- .note.nv.tkinfo           --------------------------
	.section	.note.nv.tkinfo,"",@"SHT_NOTE"
	.sectionflags	@"SHF_NOTE_NV_TKINFO"
	.tkinfo
        /*0018*/ 	.word	0x00000002
        /*0030*/ 	.string	""
        /*0030*/ 	.string	"ptxas"
        /*0030*/ 	.string	"Cuda compilation tools, release 13.0, V13.0.88"
        /*0030*/ 	.string	"Build cuda_13.0.r13.0/compiler.36424714_0"
        /*0030*/ 	.string	"-arch sm_90a -m 64 "



//--------------------- .note.nv.cuinfo           --------------------------
	.section	.note.nv.cuinfo,"",@"SHT_NOTE"
	.sectionflags	@"SHF_NOTE_NV_CUINFO"
        /*0018*/ 	.short	0x0002
        /*001a*/ 	.short	0x005a
        /*001c*/ 	.short	0x0082
	.zero		2


//--------------------- .nv.info                  --------------------------
	.section	.nv.info,"",@"SHT_CUDA_INFO"
	.align	4


	//----- nvinfo : EIATTR_REGCOUNT
	.align		4
        /*0000*/ 	.byte	0x04, 0x2f
        /*0002*/ 	.short	(.L_15 - .L_14)
	.align		4
.L_14:
        /*0004*/ 	.word	index@(_ZN7cutlass13device_kernelINS_4gemm6kernel13GemmUniversalIN4cute5tupleIJiiiiEEENS1_10collective13CollectiveMmaINS1_34MainloopSm90TmaGmmaWarpSpecializedILi11ENS5_IJNS4_1CILi1EEESB_SB_EEENS1_35KernelTmaWarpSpecializedCooperativeEEENS5_IJNSA_ILi256EEENSA_ILi64EEESG_EEEaNS5_IJlSB_lEEEaSI_NS4_8TiledMMAINS4_8MMA_AtomIJNS4_4SM904GMMA26MMA_64x64x32_S32S8S8_SS_TNEEEENS4_6LayoutINS5_IJNSA_ILi2EEESB_SB_EEENS5_IJSB_NSA_ILi0EEESS_EEEEENS5_IJNS4_10UnderscoreESV_SV_EEEEENS4_13SM90_TMA_LOADENS4_14ComposedLayoutINS4_7SwizzleILi2ELi4ELi3EEENS4_18smem_ptr_flag_bitsILi8EEENSP_INS5_IJNSA_ILi8EEESG_EEENS5_IJSG_SB_EEEEEEEvNS4_8identityESY_S18_vS19_EENS_8epilogue10collective6detail29Sm90TmaWarpSpecializedAdapterINS1C_15DefaultEpilogueIaSI_SI_NS1B_6thread17LinearCombinationIaLi1EiiLNS1G_9ScaleType4KindE0ELNS_15FloatRoundStyleE2EaEENS1_15EpilogueDefaultEEEEEvvEEEEvNT_6ParamsE)
        /*0008*/ 	.word	0x000000a8


	//----- nvinfo : EIATTR_FRAME_SIZE
	.align		4
.L_15:
        /*000c*/ 	.byte	0x04, 0x11
        /*000e*/ 	.short	(.L_17 - .L_16)
	.align		4
.L_16:
        /*0010*/ 	.word	index@(_ZN7cutlass13device_kernelINS_4gemm6kernel13GemmUniversalIN4cute5tupleIJiiiiEEENS1_10collective13CollectiveMmaINS1_34MainloopSm90TmaGmmaWarpSpecializedILi11ENS5_IJNS4_1CILi1EEESB_SB_EEENS1_35KernelTmaWarpSpecializedCooperativeEEENS5_IJNSA_ILi256EEENSA_ILi64EEESG_EEEaNS5_IJlSB_lEEEaSI_NS4_8TiledMMAINS4_8MMA_AtomIJNS4_4SM904GMMA26MMA_64x64x32_S32S8S8_SS_TNEEEENS4_6LayoutINS5_IJNSA_ILi2EEESB_SB_EEENS5_IJSB_NSA_ILi0EEESS_EEEEENS5_IJNS4_10UnderscoreESV_SV_EEEEENS4_13SM90_TMA_LOADENS4_14ComposedLayoutINS4_7SwizzleILi2ELi4ELi3EEENS4_18smem_ptr_flag_bitsILi8EEENSP_INS5_IJNSA_ILi8EEESG_EEENS5_IJSG_SB_EEEEEEEvNS4_8identityESY_S18_vS19_EENS_8epilogue10collective6detail29Sm90TmaWarpSpecializedAdapterINS1C_15DefaultEpilogueIaSI_SI_NS1B_6thread17LinearCombinationIaLi1EiiLNS1G_9ScaleType4KindE0ELNS_15FloatRoundStyleE2EaEENS1_15EpilogueDefaultEEEEEvvEEEEvNT_6ParamsE)
        /*0014*/ 	.word	0x00000000


	//----- nvinfo : EIATTR_MIN_STACK_SIZE
	.align		4
.L_17:
        /*0018*/ 	.byte	0x04, 0x12
        /*001a*/ 	.short	(.L_19 - .L_18)
	.align		4
.L_18:
        /*001c*/ 	.word	index@(_ZN7cutlass13device_kernelINS_4gemm6kernel13GemmUniversalIN4cute5tupleIJiiiiEEENS1_10collective13CollectiveMmaINS1_34MainloopSm90TmaGmmaWarpSpecializedILi11ENS5_IJNS4_1CILi1EEESB_SB_EEENS1_35KernelTmaWarpSpecializedCooperativeEEENS5_IJNSA_ILi256EEENSA_ILi64EEESG_EEEaNS5_IJlSB_lEEEaSI_NS4_8TiledMMAINS4_8MMA_AtomIJNS4_4SM904GMMA26MMA_64x64x32_S32S8S8_SS_TNEEEENS4_6LayoutINS5_IJNSA_ILi2EEESB_SB_EEENS5_IJSB_NSA_ILi0EEESS_EEEEENS5_IJNS4_10UnderscoreESV_SV_EEEEENS4_13SM90_TMA_LOADENS4_14ComposedLayoutINS4_7SwizzleILi2ELi4ELi3EEENS4_18smem_ptr_flag_bitsILi8EEENSP_INS5_IJNSA_ILi8EEESG_EEENS5_IJSG_SB_EEEEEEEvNS4_8identityESY_S18_vS19_EENS_8epilogue10collective6detail29Sm90TmaWarpSpecializedAdapterINS1C_15DefaultEpilogueIaSI_SI_NS1B_6thread17LinearCombinationIaLi1EiiLNS1G_9ScaleType4KindE0ELNS_15FloatRoundStyleE2EaEENS1_15EpilogueDefaultEEEEEvvEEEEvNT_6ParamsE)
        /*0020*/ 	.word	0x00000000
.L_19:


//--------------------- .nv.compat                --------------------------
	.section	.nv.compat,"",@"SHT_CUDA_COMPAT_INFO"
	.align	4
        /*0000*/ 	.byte	0x02, 0x09, 0x01, 0x00, 0x02, 0x02, 0x04, 0x00, 0x02, 0x05, 0x05, 0x00, 0x03, 0x07, 0x01, 0x01
        /*0010*/ 	.byte	0x02, 0x03, 0x01, 0x00, 0x02, 0x06, 0x01, 0x00, 0x04, 0x0b, 0x08, 0x00, 0x00, 0x00, 0x00, 0x00
        /*0020*/ 	.byte	0x00, 0x00, 0x00, 0x00


//--------------------- .nv.info._ZN7cutlass13device_kernelINS_4gemm6kernel13GemmUniversalIN4cute5tupleIJiiiiEEENS1_10collective13CollectiveMmaINS1_34MainloopSm90TmaGmmaWarpSpecializedILi11ENS5_IJNS4_1CILi1EEESB_SB_EEENS1_35KernelTmaWarpSpecializedCooperativeEEENS5_IJNSA_ILi256EEENSA_ILi64EEESG_EEEaNS5_IJlSB_lEEEaSI_NS4_8TiledMMAINS4_8MMA_AtomIJNS4_4SM904GMMA26MMA_64x64x32_S32S8S8_SS_TNEEEENS4_6LayoutINS5_IJNSA_ILi2EEESB_SB_EEENS5_IJSB_NSA_ILi0EEESS_EEEEENS5_IJNS4_10UnderscoreESV_SV_EEEEENS4_13SM90_TMA_LOADENS4_14ComposedLayoutINS4_7SwizzleILi2ELi4ELi3EEENS4_18smem_ptr_flag_bitsILi8EEENSP_INS5_IJNSA_ILi8EEESG_EEENS5_IJSG_SB_EEEEEEEvNS4_8identityESY_S18_vS19_EENS_8epilogue10collective6detail29Sm90TmaWarpSpecializedAdapterINS1C_15DefaultEpilogueIaSI_SI_NS1B_6thread17LinearCombinationIaLi1EiiLNS1G_9ScaleType4KindE0ELNS_15FloatRoundStyleE2EaEENS1_15EpilogueDefaultEEEEEvvEEEEvNT_6ParamsE --------------------------
	.section	.nv.info._ZN7cutlass13device_kernelINS_4gemm6kernel13GemmUniversalIN4cute5tupleIJiiiiEEENS1_10collective13CollectiveMmaINS1_34MainloopSm90TmaGmmaWarpSpecializedILi11ENS5_IJNS4_1CILi1EEESB_SB_EEENS1_35KernelTmaWarpSpecializedCooperativeEEENS5_IJNSA_ILi256EEENSA_ILi64EEESG_EEEaNS5_IJlSB_lEEEaSI_NS4_8TiledMMAINS4_8MMA_AtomIJNS4_4SM904GMMA26MMA_64x64x32_S32S8S8_SS_TNEEEENS4_6LayoutINS5_IJNSA_ILi2EEESB_SB_EEENS5_IJSB_NSA_ILi0EEESS_EEEEENS5_IJNS4_10UnderscoreESV_SV_EEEEENS4_13SM90_TMA_LOADENS4_14ComposedLayoutINS4_7SwizzleILi2ELi4ELi3EEENS4_18smem_ptr_flag_bitsILi8EEENSP_INS5_IJNSA_ILi8EEESG_EEENS5_IJSG_SB_EEEEEEEvNS4_8identityESY_S18_vS19_EENS_8epilogue10collective6detail29Sm90TmaWarpSpecializedAdapterINS1C_15DefaultEpilogueIaSI_SI_NS1B_6thread17LinearCombinationIaLi1EiiLNS1G_9ScaleType4KindE0ELNS_15FloatRoundStyleE2EaEENS1_15EpilogueDefaultEEEEEvvEEEEvNT_6ParamsE,"",@"SHT_CUDA_INFO"
	.sectionflags	@""
	.align	4


	//----- nvinfo : EIATTR_CUDA_API_VERSION
	.align		4
        /*0000*/ 	.byte	0x04, 0x37
        /*0002*/ 	.short	(.L_21 - .L_20)
.L_20:
        /*0004*/ 	.word	0x00000082


	//----- nvinfo : EIATTR_KPARAM_INFO
	.align		4
.L_21:
        /*0008*/ 	.byte	0x04, 0x17
        /*000a*/ 	.short	(.L_23 - .L_22)
.L_22:
        /*000c*/ 	.word	0x00000000
        /*0010*/ 	.short	0x0000
        /*0012*/ 	.short	0x0070
        /*0014*/ 	.byte	0x00, 0xf0, 0x01, 0x10


	//----- nvinfo : EIATTR_SPARSE_MMA_MASK
	.align		4
.L_23:
        /*0018*/ 	.byte	0x03, 0x50
        /*001a*/ 	.short	0x0000


	//----- nvinfo : EIATTR_MAXREG_COUNT
	.align		4
        /*001c*/ 	.byte	0x03, 0x1b
        /*001e*/ 	.short	0x00a8


	//----- nvinfo : EIATTR_NUM_BARRIERS
	.align		4
        /*0020*/ 	.byte	0x02, 0x4c
        /*0022*/ 	.byte	0x01
	.zero		1


	//----- nvinfo : EIATTR_EXTERNS
	.align		4
        /*0024*/ 	.byte	0x04, 0x0f
        /*0026*/ 	.short	(.L_25 - .L_24)


	//   ....[0]....
	.align		4
.L_24:
        /*0028*/ 	.word	index@(__assertfail)


	//----- nvinfo : EIATTR_MERCURY_ISA_VERSION
	.align		4
.L_25:
        /*002c*/ 	.byte	0x03, 0x5f
        /*002e*/ 	.short	0x0101


	//----- nvinfo : EIATTR_INT_WARP_WIDE_INSTR_OFFSETS
	.align		4
        /*0030*/ 	.byte	0x04, 0x31
        /*0032*/ 	.short	(.L_27 - .L_26)


	//   ....[0]....
.L_26:
        /*0034*/ 	.word	0x00000500


	//   ....[1]....
        /*0038*/ 	.word	0x00000510


	//   ....[2]....
        /*003c*/ 	.word	0x000005d0


	//----- nvinfo : EIATTR_COOP_GROUP_MASK_REGIDS
	.align		4
.L_27:
        /*0040*/ 	.byte	0x04, 0x29
        /*0042*/ 	.short	(.L_29 - .L_28)


	//   ....[0]....
.L_28:
        /*0044*/ 	.word	0xffffffff


	//   ....[1]....
        /*0048*/ 	.word	0xffffffff


	//   ....[2]....
        /*004c*/ 	.word	0xffffffff


	//   ....[3]....
        /*0050*/ 	.word	0xffffffff


	//   ....[4]....
        /*0054*/ 	.word	0xffffffff


	//----- nvinfo : EIATTR_COOP_GROUP_INSTR_OFFSETS
	.align		4
.L_29:
        /*0058*/ 	.byte	0x04, 0x28
        /*005a*/ 	.short	(.L_31 - .L_30)


	//   ....[0]....
.L_30:
        /*005c*/ 	.word	0x00000060


	//   ....[1]....
        /*0060*/ 	.word	0x00000070


	//   ....[2]....
        /*0064*/ 	.word	0x00000130


	//   ....[3]....
        /*0068*/ 	.word	0x000003d0


	//   ....[4]....
        /*006c*/ 	.word	0x00001280


	//----- nvinfo : EIATTR_REG_RECONFIG
	.align		4
.L_31:
        /*0070*/ 	.byte	0x01, 0x54
	.zero		2


	//----- nvinfo : EIATTR_SYSCALL_OFFSETS
	.align		4
        /*0074*/ 	.byte	0x04, 0x46
        /*0076*/ 	.short	(.L_33 - .L_32)


	//   ....[0]....
.L_32:
        /*0078*/ 	.word	0x00001470


	//----- nvinfo : EIATTR_MBARRIER_INSTR_OFFSETS
	.align		4
.L_33:
        /*007c*/ 	.byte	0x04, 0x39
        /*007e*/ 	.short	(.L_35 - .L_34)


	//   ....[0]....
.L_34:
        /*0080*/ 	.word	0x00000250
        /*0084*/ 	.word	0x000000ff
        /*0088*/ 	.word	0x00000000
        /*008c*/ 	.short	0x0100
        /*008e*/ 	.byte	0x08
	.zero		1


	//   ....[1]....
        /*0090*/ 	.word	0x00000260
        /*0094*/ 	.word	0x000000ff
        /*0098*/ 	.word	0x00000058
        /*009c*/ 	.short	0x0100
        /*009e*/ 	.byte	0x08
	.zero		1


	//   ....[2]....
        /*00a0*/ 	.word	0x00000270
        /*00a4*/ 	.word	0x000000ff
        /*00a8*/ 	.word	0x00000008
        /*00ac*/ 	.short	0x0100
        /*00ae*/ 	.byte	0x08
	.zero		1


	//   ....[3]....
        /*00b0*/ 	.word	0x00000280
        /*00b4*/ 	.word	0x000000ff
        /*00b8*/ 	.word	0x00000060
        /*00bc*/ 	.short	0x0100
        /*00be*/ 	.byte	0x08
	.zero		1


	//   ....[4]....
        /*00c0*/ 	.word	0x00000290
        /*00c4*/ 	.word	0x000000ff
        /*00c8*/ 	.word	0x00000010
        /*00cc*/ 	.short	0x0100
        /*00ce*/ 	.byte	0x08
	.zero		1


	//   ....[5]....
        /*00d0*/ 	.word	0x000002a0
        /*00d4*/ 	.word	0x000000ff
        /*00d8*/ 	.word	0x00000068
        /*00dc*/ 	.short	0x0100
        /*00de*/ 	.byte	0x08
	.zero		1


	//   ....[6]....
        /*00e0*/ 	.word	0x000002b0
        /*00e4*/ 	.word	0x000000ff
        /*00e8*/ 	.word	0x00000018
        /*00ec*/ 	.short	0x0100
        /*00ee*/ 	.byte	0x08
	.zero		1


	//   ....[7]....
        /*00f0*/ 	.word	0x000002c0
        /*00f4*/ 	.word	0x000000ff
        /*00f8*/ 	.word	0x00000070
        /*00fc*/ 	.short	0x0100
        /*00fe*/ 	.byte	0x08
	.zero		1


	//   ....[8]....
        /*0100*/ 	.word	0x000002d0
        /*0104*/ 	.word	0x000000ff
        /*0108*/ 	.word	0x00000020
        /*010c*/ 	.short	0x0100
        /*010e*/ 	.byte	0x08
	.zero		1


	//   ....[9]....
        /*0110*/ 	.word	0x000002e0
        /*0114*/ 	.word	0x000000ff
        /*0118*/ 	.word	0x00000078
        /*011c*/ 	.short	0x0100
        /*011e*/ 	.byte	0x08
	.zero		1


	//   ....[10]....
        /*0120*/ 	.word	0x000002f0
        /*0124*/ 	.word	0x000000ff
        /*0128*/ 	.word	0x00000028
        /*012c*/ 	.short	0x0100
        /*012e*/ 	.byte	0x08
	.zero		1


	//   ....[11]....
        /*0130*/ 	.word	0x00000300
        /*0134*/ 	.word	0x000000ff
        /*0138*/ 	.word	0x00000080
        /*013c*/ 	.short	0x0100
        /*013e*/ 	.byte	0x08
	.zero		1


	//   ....[12]....
        /*0140*/ 	.word	0x00000310
        /*0144*/ 	.word	0x000000ff
        /*0148*/ 	.word	0x00000030
        /*014c*/ 	.short	0x0100
        /*014e*/ 	.byte	0x08
	.zero		1


	//   ....[13]....
        /*0150*/ 	.word	0x00000320
        /*0154*/ 	.word	0x000000ff
        /*0158*/ 	.word	0x00000088
        /*015c*/ 	.short	0x0100
        /*015e*/ 	.byte	0x08
	.zero		1


	//   ....[14]....
        /*0160*/ 	.word	0x00000330
        /*0164*/ 	.word	0x000000ff
        /*0168*/ 	.word	0x00000038
        /*016c*/ 	.short	0x0100
        /*016e*/ 	.byte	0x08
	.zero		1


	//   ....[15]....
        /*0170*/ 	.word	0x00000340
        /*0174*/ 	.word	0x000000ff
        /*0178*/ 	.word	0x00000090
        /*017c*/ 	.short	0x0100
        /*017e*/ 	.byte	0x08
	.zero		1


	//   ....[16]....
        /*0180*/ 	.word	0x00000350
        /*0184*/ 	.word	0x000000ff
        /*0188*/ 	.word	0x00000040
        /*018c*/ 	.short	0x0100
        /*018e*/ 	.byte	0x08
	.zero		1


	//   ....[17]....
        /*0190*/ 	.word	0x00000360
        /*0194*/ 	.word	0x000000ff
        /*0198*/ 	.word	0x00000098
        /*019c*/ 	.short	0x0100
        /*019e*/ 	.byte	0x08
	.zero		1


	//   ....[18]....
        /*01a0*/ 	.word	0x00000370
        /*01a4*/ 	.word	0x000000ff
        /*01a8*/ 	.word	0x00000048
        /*01ac*/ 	.short	0x0100
        /*01ae*/ 	.byte	0x08
	.zero		1


	//   ....[19]....
        /*01b0*/ 	.word	0x00000380
        /*01b4*/ 	.word	0x000000ff
        /*01b8*/ 	.word	0x000000a0
        /*01bc*/ 	.short	0x0100
        /*01be*/ 	.byte	0x08
	.zero		1


	//   ....[20]....
        /*01c0*/ 	.word	0x00000390
        /*01c4*/ 	.word	0x000000ff
        /*01c8*/ 	.word	0x00000050
        /*01cc*/ 	.short	0x0100
        /*01ce*/ 	.byte	0x08
	.zero		1


	//   ....[21]....
        /*01d0*/ 	.word	0x000003a0
        /*01d4*/ 	.word	0x000000ff
        /*01d8*/ 	.word	0x000000a8
        /*01dc*/ 	.short	0x0100
        /*01de*/ 	.byte	0x08
	.zero		1


	//   ....[22]....
        /*01e0*/ 	.word	0x00000650
        /*01e4*/ 	.word	0x000000ff
        /*01e8*/ 	.word	0x000000c0
        /*01ec*/ 	.short	0x0100
        /*01ee*/ 	.byte	0x08
	.zero		1


	//   ....[23]....
        /*01f0*/ 	.word	0x000006d0
        /*01f4*/ 	.word	0x000000ff
        /*01f8*/ 	.word	0x000000c8
        /*01fc*/ 	.short	0x0100
        /*01fe*/ 	.byte	0x08
	.zero		1


	//   ....[24]....
        /*0200*/ 	.word	0x00001540
        /*0204*/ 	.word	0x00000003
        /*0208*/ 	.word	0x00000000
        /*020c*/ 	.short	0x010a
        /*020e*/ 	.byte	0x3f
	.zero		1


	//   ....[25]....
        /*0210*/ 	.word	0x000015a0
        /*0214*/ 	.word	0x00000003
        /*0218*/ 	.word	0x00000000
        /*021c*/ 	.short	0x010a
        /*021e*/ 	.byte	0x3f
	.zero		1


	//   ....[26]....
        /*0220*/ 	.word	0x00001900
        /*0224*/ 	.word	0x00000005
        /*0228*/ 	.word	0x00000000
        /*022c*/ 	.short	0x010a
        /*022e*/ 	.byte	0x3f
	.zero		1


	//   ....[27]....
        /*0230*/ 	.word	0x00001940
        /*0234*/ 	.word	0x00000005
        /*0238*/ 	.word	0x00000000
        /*023c*/ 	.short	0x010a
        /*023e*/ 	.byte	0x3f
	.zero		1


	//   ....[28]....
        /*0240*/ 	.word	0x00001b80
        /*0244*/ 	.word	0x00000004
        /*0248*/ 	.word	0x00000000
        /*024c*/ 	.short	0x0101
        /*024e*/ 	.byte	0x3f
	.zero		1


	//   ....[29]....
        /*0250*/ 	.word	0x00001d40
        /*0254*/ 	.word	0x00000000
        /*0258*/ 	.word	0x00000000
        /*025c*/ 	.short	0x0101
        /*025e*/ 	.byte	0x3f
	.zero		1


	//   ....[30]....
        /*0260*/ 	.word	0x00006230
        /*0264*/ 	.word	0x0000000e
        /*0268*/ 	.word	0x00000058
        /*026c*/ 	.short	0x010a
        /*026e*/ 	.byte	0x3f
	.zero		1


	//   ....[31]....
        /*0270*/ 	.word	0x000065c0
        /*0274*/ 	.word	0x00000006
        /*0278*/ 	.word	0x000000c8
        /*027c*/ 	.short	0x0101
        /*027e*/ 	.byte	0x3f
	.zero		1


	//   ....[32]....
        /*0280*/ 	.word	0x00006ce0
        /*0284*/ 	.word	0x00000007
        /*0288*/ 	.word	0x00000000
        /*028c*/ 	.short	0x010a
        /*028e*/ 	.byte	0x3f
	.zero		1


	//   ....[33]....
        /*0290*/ 	.word	0x00006d60
        /*0294*/ 	.word	0x00000009
        /*0298*/ 	.word	0x00000000
        /*029c*/ 	.short	0x010a
        /*029e*/ 	.byte	0x3f
	.zero		1


	//   ....[34]....
        /*02a0*/ 	.word	0x00006df0
        /*02a4*/ 	.word	0x00000006
        /*02a8*/ 	.word	0x00000000
        /*02ac*/ 	.short	0x010a
        /*02ae*/ 	.byte	0x3f
	.zero		1


	//   ....[35]....
        /*02b0*/ 	.word	0x00006e80
        /*02b4*/ 	.word	0x00000009
        /*02b8*/ 	.word	0x00000000
        /*02bc*/ 	.short	0x010a
        /*02be*/ 	.byte	0x3f
	.zero		1


	//   ....[36]....
        /*02c0*/ 	.word	0x00006f10
        /*02c4*/ 	.word	0x00000006
        /*02c8*/ 	.word	0x00000000
        /*02cc*/ 	.short	0x010a
        /*02ce*/ 	.byte	0x3f
	.zero		1


	//   ....[37]....
        /*02d0*/ 	.word	0x00006fa0
        /*02d4*/ 	.word	0x00000009
        /*02d8*/ 	.word	0x00000000
        /*02dc*/ 	.short	0x010a
        /*02de*/ 	.byte	0x3f
	.zero		1


	//   ....[38]....
        /*02e0*/ 	.word	0x00007030
        /*02e4*/ 	.word	0x00000006
        /*02e8*/ 	.word	0x00000000
        /*02ec*/ 	.short	0x010a
        /*02ee*/ 	.byte	0x3f
	.zero		1


	//   ....[39]....
        /*02f0*/ 	.word	0x000070c0
        /*02f4*/ 	.word	0x00000009
        /*02f8*/ 	.word	0x00000000
        /*02fc*/ 	.short	0x010a
        /*02fe*/ 	.byte	0x3f
	.zero		1


	//   ....[40]....
        /*0300*/ 	.word	0x00007150
        /*0304*/ 	.word	0x00000006
        /*0308*/ 	.word	0x00000000
        /*030c*/ 	.short	0x010a
        /*030e*/ 	.byte	0x3f
	.zero		1


	//   ....[41]....
        /*0310*/ 	.word	0x000071e0
        /*0314*/ 	.word	0x00000009
        /*0318*/ 	.word	0x00000000
        /*031c*/ 	.short	0x010a
        /*031e*/ 	.byte	0x3f
	.zero		1


	//   ....[42]....
        /*0320*/ 	.word	0x00007270
        /*0324*/ 	.word	0x00000003
        /*0328*/ 	.word	0x00000000
        /*032c*/ 	.short	0x010a
        /*032e*/ 	.byte	0x3f
	.zero		1


	//   ....[43]....
        /*0330*/ 	.word	0x000072d0
        /*0334*/ 	.word	0x00000003
        /*0338*/ 	.word	0x00000000
        /*033c*/ 	.short	0x010a
        /*033e*/ 	.byte	0x3f
	.zero		1


	//   ....[44]....
        /*0340*/ 	.word	0x00007320
        /*0344*/ 	.word	0x00000005
        /*0348*/ 	.word	0x00000000
        /*034c*/ 	.short	0x010a
        /*034e*/ 	.byte	0x3f
	.zero		1


	//   ....[45]....
        /*0350*/ 	.word	0x000073f0
        /*0354*/ 	.word	0x0000000e
        /*0358*/ 	.word	0x00000058
        /*035c*/ 	.short	0x010a
        /*035e*/ 	.byte	0x3f
	.zero		1


	//   ....[46]....
        /*0360*/ 	.word	0x000074c0
        /*0364*/ 	.word	0x00000007
        /*0368*/ 	.word	0x00000000
        /*036c*/ 	.short	0x010a
        /*036e*/ 	.byte	0x3f
	.zero		1


	//   ....[47]....
        /*0370*/ 	.word	0x00007510
        /*0374*/ 	.word	0x00000009
        /*0378*/ 	.word	0x00000000
        /*037c*/ 	.short	0x010a
        /*037e*/ 	.byte	0x3f
	.zero		1


	//   ....[48]....
        /*0380*/ 	.word	0x00007560
        /*0384*/ 	.word	0x00000006
        /*0388*/ 	.word	0x00000000
        /*038c*/ 	.short	0x010a
        /*038e*/ 	.byte	0x3f
	.zero		1


	//   ....[49]....
        /*0390*/ 	.word	0x000075b0
        /*0394*/ 	.word	0x00000009
        /*0398*/ 	.word	0x00000000
        /*039c*/ 	.short	0x010a
        /*039e*/ 	.byte	0x3f
	.zero		1


	//   ....[50]....
        /*03a0*/ 	.word	0x00007600
        /*03a4*/ 	.word	0x00000006
        /*03a8*/ 	.word	0x00000000
        /*03ac*/ 	.short	0x010a
        /*03ae*/ 	.byte	0x3f
	.zero		1


	//   ....[51]....
        /*03b0*/ 	.word	0x00007650
        /*03b4*/ 	.word	0x00000009
        /*03b8*/ 	.word	0x00000000
        /*03bc*/ 	.short	0x010a
        /*03be*/ 	.byte	0x3f
	.zero		1


	//   ....[52]....
        /*03c0*/ 	.word	0x000076a0
        /*03c4*/ 	.word	0x00000006
        /*03c8*/ 	.word	0x00000000
        /*03cc*/ 	.short	0x010a
        /*03ce*/ 	.byte	0x3f
	.zero		1


	//   ....[53]....
        /*03d0*/ 	.word	0x000076f0
        /*03d4*/ 	.word	0x00000009
        /*03d8*/ 	.word	0x00000000
        /*03dc*/ 	.short	0x010a
        /*03de*/ 	.byte	0x3f
	.zero		1


	//   ....[54]....
        /*03e0*/ 	.word	0x00007740
        /*03e4*/ 	.word	0x00000006
        /*03e8*/ 	.word	0x00000000
        /*03ec*/ 	.short	0x010a
        /*03ee*/ 	.byte	0x3f
	.zero		1


	//   ....[55]....
        /*03f0*/ 	.word	0x00007790
        /*03f4*/ 	.word	0x00000009
        /*03f8*/ 	.word	0x00000000
        /*03fc*/ 	.short	0x010a
        /*03fe*/ 	.byte	0x3f
	.zero		1


	//----- nvinfo : EIATTR_NUM_MBARRIERS
	.align		4
.L_35:
        /*0400*/ 	.byte	0x03, 0x38
        /*0402*/ 	.short	0x0018


	//----- nvinfo : EIATTR_EXIT_INSTR_OFFSETS
	.align		4
        /*0404*/ 	.byte	0x04, 0x1c
        /*0406*/ 	.short	(.L_37 - .L_36)


	//   ....[0]....
.L_36:
        /*0408*/ 	.word	0x00000770


	//   ....[1]....
        /*040c*/ 	.word	0x00001040


	//   ....[2]....
        /*0410*/ 	.word	0x00005910


	//   ....[3]....
        /*0414*/ 	.word	0x00005f40


	//   ....[4]....
        /*0418*/ 	.word	0x000072c0


	//----- nvinfo : EIATTR_MAX_THREADS
	.align		4
.L_37:
        /*041c*/ 	.byte	0x04, 0x05
        /*041e*/ 	.short	(.L_39 - .L_38)
.L_38:
        /*0420*/ 	.word	0x00000180
        /*0424*/ 	.word	0x00000001
        /*0428*/ 	.word	0x00000001


	//----- nvinfo : EIATTR_CRS_STACK_SIZE
	.align		4
.L_39:
        /*042c*/ 	.byte	0x04, 0x1e
        /*042e*/ 	.short	(.L_41 - .L_40)
.L_40:
        /*0430*/ 	.word	0x00000000


	//----- nvinfo : EIATTR_CBANK_PARAM_SIZE
	.align		4
.L_41:
        /*0434*/ 	.byte	0x03, 0x19
        /*0436*/ 	.short	0x0470


	//----- nvinfo : EIATTR_PARAM_CBANK
	.align		4
        /*0438*/ 	.byte	0x04, 0x0a
        /*043a*/ 	.short	(.L_43 - .L_42)
	.align		4
.L_42:
        /*043c*/ 	.word	index@(.nv.constant0._ZN7cutlass13device_kernelINS_4gemm6kernel13GemmUniversalIN4cute5tupleIJiiiiEEENS1_10collective13CollectiveMmaINS1_34MainloopSm90TmaGmmaWarpSpecializedILi11ENS5_IJNS4_1CILi1EEESB_SB_EEENS1_35KernelTmaWarpSpecializedCooperativeEEENS5_IJNSA_ILi256EEENSA_ILi64EEESG_EEEaNS5_IJlSB_lEEEaSI_NS4_8TiledMMAINS4_8MMA_AtomIJNS4_4SM904GMMA26MMA_64x64x32_S32S8S8_SS_TNEEEENS4_6LayoutINS5_IJNSA_ILi2EEESB_SB_EEENS5_IJSB_NSA_ILi0EEESS_EEEEENS5_IJNS4_10UnderscoreESV_SV_EEEEENS4_13SM90_TMA_LOADENS4_14ComposedLayoutINS4_7SwizzleILi2ELi4ELi3EEENS4_18smem_ptr_flag_bitsILi8EEENSP_INS5_IJNSA_ILi8EEESG_EEENS5_IJSG_SB_EEEEEEEvNS4_8identityESY_S18_vS19_EENS_8epilogue10collective6detail29Sm90TmaWarpSpecializedAdapterINS1C_15DefaultEpilogueIaSI_SI_NS1B_6thread17LinearCombinationIaLi1EiiLNS1G_9ScaleType4KindE0ELNS_15FloatRoundStyleE2EaEENS1_15EpilogueDefaultEEEEEvvEEEEvNT_6ParamsE)
        /*0440*/ 	.short	0x0210
        /*0442*/ 	.short	0x0470


	//----- nvinfo : EIATTR_SW_WAR
	.align		4
.L_43:
        /*0444*/ 	.byte	0x04, 0x36
        /*0446*/ 	.short	(.L_45 - .L_44)
.L_44:
        /*0448*/ 	.word	0x00000008
.L_45:


//--------------------- .nv.callgraph             --------------------------
	.section	.nv.callgraph,"",@"SHT_CUDA_CALLGRAPH"
	.align	4
	.sectionentsize	8
	.align		4
        /*0000*/ 	.word	0x00000000
	.align		4
        /*0004*/ 	.word	0xffffffff
	.align		4
        /*0008*/ 	.word	index@(_ZN7cutlass13device_kernelINS_4gemm6kernel13GemmUniversalIN4cute5tupleIJiiiiEEENS1_10collective13CollectiveMmaINS1_34MainloopSm90TmaGmmaWarpSpecializedILi11ENS5_IJNS4_1CILi1EEESB_SB_EEENS1_35KernelTmaWarpSpecializedCooperativeEEENS5_IJNSA_ILi256EEENSA_ILi64EEESG_EEEaNS5_IJlSB_lEEEaSI_NS4_8TiledMMAINS4_8MMA_AtomIJNS4_4SM904GMMA26MMA_64x64x32_S32S8S8_SS_TNEEEENS4_6LayoutINS5_IJNSA_ILi2EEESB_SB_EEENS5_IJSB_NSA_ILi0EEESS_EEEEENS5_IJNS4_10UnderscoreESV_SV_EEEEENS4_13SM90_TMA_LOADENS4_14ComposedLayoutINS4_7SwizzleILi2ELi4ELi3EEENS4_18smem_ptr_flag_bitsILi8EEENSP_INS5_IJNSA_ILi8EEESG_EEENS5_IJSG_SB_EEEEEEEvNS4_8identityESY_S18_vS19_EENS_8epilogue10collective6detail29Sm90TmaWarpSpecializedAdapterINS1C_15DefaultEpilogueIaSI_SI_NS1B_6thread17LinearCombinationIaLi1EiiLNS1G_9ScaleType4KindE0ELNS_15FloatRoundStyleE2EaEENS1_15EpilogueDefaultEEEEEvvEEEEvNT_6ParamsE)
	.align		4
        /*000c*/ 	.word	index@(__assertfail)
	.align		4
        /*0010*/ 	.word	0x00000000
	.align		4
        /*0014*/ 	.word	0xfffffffe
	.align		4
        /*0018*/ 	.word	0x00000000
	.align		4
        /*001c*/ 	.word	0xfffffffd
	.align		4
        /*0020*/ 	.word	0x00000000
	.align		4
        /*0024*/ 	.word	0xfffffffc


//--------------------- .nv.constant4             --------------------------
	.section	.nv.constant4,"a",@progbits
	.align	8
	.align		8
.nv.constant4:
        /*0000*/ 	.dword	__assertfail
	.align		8
        /*0008*/ 	.dword	__unnamed_1
	.align		8
        /*0010*/ 	.dword	_ZN40_INTERNAL_cfddf616_4_k_cu_601da4a2_108794cuda3std3__45__cpo5beginE
	.align		8
        /*0018*/ 	.dword	_ZN40_INTERNAL_cfddf616_4_k_cu_601da4a2_108794cuda3std3__45__cpo3endE
	.align		8
        /*0020*/ 	.dword	_ZN40_INTERNAL_cfddf616_4_k_cu_601da4a2_108794cuda3std3__45__cpo6cbeginE
	.align		8
        /*0028*/ 	.dword	_ZN40_INTERNAL_cfddf616_4_k_cu_601da4a2_108794cuda3std3__45__cpo4cendE
	.align		8
        /*0030*/ 	.dword	_ZN40_INTERNAL_cfddf616_4_k_cu_601da4a2_108794cuda3std3__442_GLOBAL__N__cfddf616_4_k_cu_601da4a2_108796ignoreE
	.align		8
        /*0038*/ 	.dword	_ZN40_INTERNAL_cfddf616_4_k_cu_601da4a2_108794cuda3std3__419piecewise_constructE
	.align		8
        /*0040*/ 	.dword	_ZN40_INTERNAL_cfddf616_4_k_cu_601da4a2_108794cuda3std3__48in_placeE
	.align		8
        /*0048*/ 	.dword	_ZN40_INTERNAL_cfddf616_4_k_cu_601da4a2_108794cuda3std6ranges3__45__cpo4swapE
	.align		8
        /*0050*/ 	.dword	_ZN40_INTERNAL_cfddf616_4_k_cu_601da4a2_108794cuda3std6ranges3__45__cpo9iter_moveE
	.align		8
        /*0058*/ 	.dword	_ZN40_INTERNAL_cfddf616_4_k_cu_601da4a2_108794cute7productE
	.align		8
        /*0060*/ 	.dword	_ZN40_INTERNAL_cfddf616_4_k_cu_601da4a2_108794cute1_E
	.align		8
        /*0068*/ 	.dword	$str$22
	.align		8
        /*0070*/ 	.dword	$str$23


//--------------------- .text._ZN7cutlass13device_kernelINS_4gemm6kernel13GemmUniversalIN4cute5tupleIJiiiiEEENS1_10collective13CollectiveMmaINS1_34MainloopSm90TmaGmmaWarpSpecializedILi11ENS5_IJNS4_1CILi1EEESB_SB_EEENS1_35KernelTmaWarpSpecializedCooperativeEEENS5_IJNSA_ILi256EEENSA_ILi64EEESG_EEEaNS5_IJlSB_lEEEaSI_NS4_8TiledMMAINS4_8MMA_AtomIJNS4_4SM904GMMA26MMA_64x64x32_S32S8S8_SS_TNEEEENS4_6LayoutINS5_IJNSA_ILi2EEESB_SB_EEENS5_IJSB_NSA_ILi0EEESS_EEEEENS5_IJNS4_10UnderscoreESV_SV_EEEEENS4_13SM90_TMA_LOADENS4_14ComposedLayoutINS4_7SwizzleILi2ELi4ELi3EEENS4_18smem_ptr_flag_bitsILi8EEENSP_INS5_IJNSA_ILi8EEESG_EEENS5_IJSG_SB_EEEEEEEvNS4_8identityESY_S18_vS19_EENS_8epilogue10collective6detail29Sm90TmaWarpSpecializedAdapterINS1C_15DefaultEpilogueIaSI_SI_NS1B_6thread17LinearCombinationIaLi1EiiLNS1G_9ScaleType4KindE0ELNS_15FloatRoundStyleE2EaEENS1_15EpilogueDefaultEEEEEvvEEEEvNT_6ParamsE --------------------------
	.section	.text._ZN7cutlass13device_kernelINS_4gemm6kernel13GemmUniversalIN4cute5tupleIJiiiiEEENS1_10collective13CollectiveMmaINS1_34MainloopSm90TmaGmmaWarpSpecializedILi11ENS5_IJNS4_1CILi1EEESB_SB_EEENS1_35KernelTmaWarpSpecializedCooperativeEEENS5_IJNSA_ILi256EEENSA_ILi64EEESG_EEEaNS5_IJlSB_lEEEaSI_NS4_8TiledMMAINS4_8MMA_AtomIJNS4_4SM904GMMA26MMA_64x64x32_S32S8S8_SS_TNEEEENS4_6LayoutINS5_IJNSA_ILi2EEESB_SB_EEENS5_IJSB_NSA_ILi0EEESS_EEEEENS5_IJNS4_10UnderscoreESV_SV_EEEEENS4_13SM90_TMA_LOADENS4_14ComposedLayoutINS4_7SwizzleILi2ELi4ELi3EEENS4_18smem_ptr_flag_bitsILi8EEENSP_INS5_IJNSA_ILi8EEESG_EEENS5_IJSG_SB_EEEEEEEvNS4_8identityESY_S18_vS19_EENS_8epilogue10collective6detail29Sm90TmaWarpSpecializedAdapterINS1C_15DefaultEpilogueIaSI_SI_NS1B_6thread17LinearCombinationIaLi1EiiLNS1G_9ScaleType4KindE0ELNS_15FloatRoundStyleE2EaEENS1_15EpilogueDefaultEEEEEvvEEEEvNT_6ParamsE,"ax",@progbits
	.align	128
.text._ZN7cutlass13device_kernelINS_4gemm6kernel13GemmUniversalIN4cute5tupleIJiiiiEEENS1_10collective13CollectiveMmaINS1_34MainloopSm90TmaGmmaWarpSpecializedILi11ENS5_IJNS4_1CILi1EEESB_SB_EEENS1_35KernelTmaWarpSpecializedCooperativeEEENS5_IJNSA_ILi256EEENSA_ILi64EEESG_EEEaNS5_IJlSB_lEEEaSI_NS4_8TiledMMAINS4_8MMA_AtomIJNS4_4SM904GMMA26MMA_64x64x32_S32S8S8_SS_TNEEEENS4_6LayoutINS5_IJNSA_ILi2EEESB_SB_EEENS5_IJSB_NSA_ILi0EEESS_EEEEENS5_IJNS4_10UnderscoreESV_SV_EEEEENS4_13SM90_TMA_LOADENS4_14ComposedLayoutINS4_7SwizzleILi2ELi4ELi3EEENS4_18smem_ptr_flag_bitsILi8EEENSP_INS5_IJNSA_ILi8EEESG_EEENS5_IJSG_SB_EEEEEEEvNS4_8identityESY_S18_vS19_EENS_8epilogue10collective6detail29Sm90TmaWarpSpecializedAdapterINS1C_15DefaultEpilogueIaSI_SI_NS1B_6thread17LinearCombinationIaLi1EiiLNS1G_9ScaleType4KindE0ELNS_15FloatRoundStyleE2EaEENS1_15EpilogueDefaultEEEEEvvEEEEvNT_6ParamsE:
        .type           _ZN7cutlass13device_kernelINS_4gemm6kernel13GemmUniversalIN4cute5tupleIJiiiiEEENS1_10collective13CollectiveMmaINS1_34MainloopSm90TmaGmmaWarpSpecializedILi11ENS5_IJNS4_1CILi1EEESB_SB_EEENS1_35KernelTmaWarpSpecializedCooperativeEEENS5_IJNSA_ILi256EEENSA_ILi64EEESG_EEEaNS5_IJlSB_lEEEaSI_NS4_8TiledMMAINS4_8MMA_AtomIJNS4_4SM904GMMA26MMA_64x64x32_S32S8S8_SS_TNEEEENS4_6LayoutINS5_IJNSA_ILi2EEESB_SB_EEENS5_IJSB_NSA_ILi0EEESS_EEEEENS5_IJNS4_10UnderscoreESV_SV_EEEEENS4_13SM90_TMA_LOADENS4_14ComposedLayoutINS4_7SwizzleILi2ELi4ELi3EEENS4_18smem_ptr_flag_bitsILi8EEENSP_INS5_IJNSA_ILi8EEESG_EEENS5_IJSG_SB_EEEEEEEvNS4_8identityESY_S18_vS19_EENS_8epilogue10collective6detail29Sm90TmaWarpSpecializedAdapterINS1C_15DefaultEpilogueIaSI_SI_NS1B_6thread17LinearCombinationIaLi1EiiLNS1G_9ScaleType4KindE0ELNS_15FloatRoundStyleE2EaEENS1_15EpilogueDefaultEEEEEvvEEEEvNT_6ParamsE,@function
        .size           _ZN7cutlass13device_kernelINS_4gemm6kernel13GemmUniversalIN4cute5tupleIJiiiiEEENS1_10collective13CollectiveMmaINS1_34MainloopSm90TmaGmmaWarpSpecializedILi11ENS5_IJNS4_1CILi1EEESB_SB_EEENS1_35KernelTmaWarpSpecializedCooperativeEEENS5_IJNSA_ILi256EEENSA_ILi64EEESG_EEEaNS5_IJlSB_lEEEaSI_NS4_8TiledMMAINS4_8MMA_AtomIJNS4_4SM904GMMA26MMA_64x64x32_S32S8S8_SS_TNEEEENS4_6LayoutINS5_IJNSA_ILi2EEESB_SB_EEENS5_IJSB_NSA_ILi0EEESS_EEEEENS5_IJNS4_10UnderscoreESV_SV_EEEEENS4_13SM90_TMA_LOADENS4_14ComposedLayoutINS4_7SwizzleILi2ELi4ELi3EEENS4_18smem_ptr_flag_bitsILi8EEENSP_INS5_IJNSA_ILi8EEESG_EEENS5_IJSG_SB_EEEEEEEvNS4_8identityESY_S18_vS19_EENS_8epilogue10collective6detail29Sm90TmaWarpSpecializedAdapterINS1C_15DefaultEpilogueIaSI_SI_NS1B_6thread17LinearCombinationIaLi1EiiLNS1G_9ScaleType4KindE0ELNS_15FloatRoundStyleE2EaEENS1_15EpilogueDefaultEEEEEvvEEEEvNT_6ParamsE,(.L_x_213 - _ZN7cutlass13device_kernelINS_4gemm6kernel13GemmUniversalIN4cute5tupleIJiiiiEEENS1_10collective13CollectiveMmaINS1_34MainloopSm90TmaGmmaWarpSpecializedILi11ENS5_IJNS4_1CILi1EEESB_SB_EEENS1_35KernelTmaWarpSpecializedCooperativeEEENS5_IJNSA_ILi256EEENSA_ILi64EEESG_EEEaNS5_IJlSB_lEEEaSI_NS4_8TiledMMAINS4_8MMA_AtomIJNS4_4SM904GMMA26MMA_64x64x32_S32S8S8_SS_TNEEEENS4_6LayoutINS5_IJNSA_ILi2EEESB_SB_EEENS5_IJSB_NSA_ILi0EEESS_EEEEENS5_IJNS4_10UnderscoreESV_SV_EEEEENS4_13SM90_TMA_LOADENS4_14ComposedLayoutINS4_7SwizzleILi2ELi4ELi3EEENS4_18smem_ptr_flag_bitsILi8EEENSP_INS5_IJNSA_ILi8EEESG_EEENS5_IJSG_SB_EEEEEEEvNS4_8identityESY_S18_vS19_EENS_8epilogue10collective6detail29Sm90TmaWarpSpecializedAdapterINS1C_15DefaultEpilogueIaSI_SI_NS1B_6thread17LinearCombinationIaLi1EiiLNS1G_9ScaleType4KindE0ELNS_15FloatRoundStyleE2EaEENS1_15EpilogueDefaultEEEEEvvEEEEvNT_6ParamsE)
        .other          _ZN7cutlass13device_kernelINS_4gemm6kernel13GemmUniversalIN4cute5tupleIJiiiiEEENS1_10collective13CollectiveMmaINS1_34MainloopSm90TmaGmmaWarpSpecializedILi11ENS5_IJNS4_1CILi1EEESB_SB_EEENS1_35KernelTmaWarpSpecializedCooperativeEEENS5_IJNSA_ILi256EEENSA_ILi64EEESG_EEEaNS5_IJlSB_lEEEaSI_NS4_8TiledMMAINS4_8MMA_AtomIJNS4_4SM904GMMA26MMA_64x64x32_S32S8S8_SS_TNEEEENS4_6LayoutINS5_IJNSA_ILi2EEESB_SB_EEENS5_IJSB_NSA_ILi0EEESS_EEEEENS5_IJNS4_10UnderscoreESV_SV_EEEEENS4_13SM90_TMA_LOADENS4_14ComposedLayoutINS4_7SwizzleILi2ELi4ELi3EEENS4_18smem_ptr_flag_bitsILi8EEENSP_INS5_IJNSA_ILi8EEESG_EEENS5_IJSG_SB_EEEEEEEvNS4_8identityESY_S18_vS19_EENS_8epilogue10collective6detail29Sm90TmaWarpSpecializedAdapterINS1C_15DefaultEpilogueIaSI_SI_NS1B_6thread17LinearCombinationIaLi1EiiLNS1G_9ScaleType4KindE0ELNS_15FloatRoundStyleE2EaEENS1_15EpilogueDefaultEEEEEvvEEEEvNT_6ParamsE,@"STO_CUDA_ENTRY STV_DEFAULT"
_ZN7cutlass13device_kernelINS_4gemm6kernel13GemmUniversalIN4cute5tupleIJiiiiEEENS1_10collective13CollectiveMmaINS1_34MainloopSm90TmaGmmaWarpSpecializedILi11ENS5_IJNS4_1CILi1EEESB_SB_EEENS1_35KernelTmaWarpSpecializedCooperativeEEENS5_IJNSA_ILi256EEENSA_ILi64EEESG_EEEaNS5_IJlSB_lEEEaSI_NS4_8TiledMMAINS4_8MMA_AtomIJNS4_4SM904GMMA26MMA_64x64x32_S32S8S8_SS_TNEEEENS4_6LayoutINS5_IJNSA_ILi2EEESB_SB_EEENS5_IJSB_NSA_ILi0EEESS_EEEEENS5_IJNS4_10UnderscoreESV_SV_EEEEENS4_13SM90_TMA_LOADENS4_14ComposedLayoutINS4_7SwizzleILi2ELi4ELi3EEENS4_18smem_ptr_flag_bitsILi8EEENSP_INS5_IJNSA_ILi8EEESG_EEENS5_IJSG_SB_EEEEEEEvNS4_8identityESY_S18_vS19_EENS_8epilogue10collective6detail29Sm90TmaWarpSpecializedAdapterINS1C_15DefaultEpilogueIaSI_SI_NS1B_6thread17LinearCombinationIaLi1EiiLNS1G_9ScaleType4KindE0ELNS_15FloatRoundStyleE2EaEENS1_15EpilogueDefaultEEEEEvvEEEEvNT_6ParamsE:
[----:B------:R-:W0:Y:S01]  /*0000*/  LDC R1, c[0x0][0x28] ;  /* 0x00000a00ff017b82 */ /* 0x000e220000000800 */
[----:B------:R-:W1:Y:S01]  /*0010*/  S2R R3, SR_TID.X ;  /* 0x0000000000037919 */ /* 0x000e620000002100 */
[----:B------:R-:W-:Y:S01]  /*0020*/  ELECT P0, URZ, PT ;  /* 0x00000000003f782f */ /* 0x000fe20003800000 */
[----:B------:R-:W-:Y:S01]  /*0030*/  BSSY B0, `(.L_x_0) ;  /* 0x000000f000007945 */ /* 0x000fe20003800000 */
[--C-:B-1----:R-:W-:Y:S02]  /*0040*/  SHF.R.U32.HI R0, RZ, 0x5, R3.reuse ;  /* 0x00000005ff007819 */ /* 0x102fe40000011603 */
[----:B------:R-:W-:-:S03]  /*0050*/  SHF.R.U32.HI R14, RZ, 0x7, R3 ;  /* 0x00000007ff0e7819 */ /* 0x000fc60000011603 */
[----:B------:R-:W1:Y:S04]  /*0060*/  SHFL.IDX PT, R4, R0, RZ, 0x1f ;  /* 0x00001fff00047589 */ /* 0x000e6800000e0000 */
[----:B------:R2:W3:Y:S01]  /*0070*/  SHFL.IDX PT, R10, R14, RZ, 0x1f ;  /* 0x00001fff0e0a7589 */ /* 0x0004e200000e0000 */
[----:B-1----:R-:W-:-:S13]  /*0080*/  ISETP.NE.OR P0, PT, R4, RZ, !P0 ;  /* 0x000000ff0400720c */ /* 0x002fda0004705670 */
[----:B0-23--:R-:W-:Y:S05]  /*0090*/  @P0 BRA `(.L_x_1) ;  /* 0x0000000000200947 */ /* 0x00dfea0003800000 */
[----:B------:R-:W-:Y:S02]  /*00a0*/  ULDC.64 UR4, c[0x0][0x198] ;  /* 0x0000660000047ab9 */ /* 0x000fe40000000a00 */
[----:B------:R-:W-:Y:S02]  /*00b0*/  UIADD3 UR6, UP0, UR4, 0xf0, URZ ;  /* 0x000000f004067890 */ /* 0x000fe4000ff1e03f */
[----:B------:R-:W-:Y:S02]  /*00c0*/  UIADD3 UR4, UP1, UR4, 0x1f0, URZ ;  /* 0x000001f004047890 */ /* 0x000fe4000ff3e03f */
[----:B------:R-:W-:Y:S02]  /*00d0*/  UIADD3.X UR7, URZ, UR5, URZ, UP0, !UPT ;  /* 0x000000053f077290 */ /* 0x000fe400087fe43f */
[----:B------:R-:W-:-:S07]  /*00e0*/  UIADD3.X UR5, URZ, UR5, URZ, UP1, !UPT ;  /* 0x000000053f057290 */ /* 0x000fce0008ffe43f */
[----:B------:R0:W-:Y:S02]  /*00f0*/  UTMACCTL.PF [UR6] ;  /* 0x00000000060079b9 */ /* 0x0001e40008040000 */
[----:B------:R0:W-:Y:S02]  /*0100*/  UTMACCTL.PF [UR4] ;  /* 0x00000000040079b9 */ /* 0x0001e40008040000 */
[----:B0-----:R-:W-:Y:S01]  /*0110*/  NOP ;  /* 0x0000000000007918 */ /* 0x001fe20000000000 */
.L_x_1:
[----:B------:R-:W-:Y:S05]  /*0120*/  BSYNC B0 ;  /* 0x0000000000007941 */ /* 0x000fea0003800000 */
.L_x_0:
[----:B------:R-:W0:Y:S02]  /*0130*/  SHFL.IDX PT, R2, R0, RZ, 0x1f ;  /* 0x00001fff00027589 */ /* 0x000e2400000e0000 */
[----:B0-----:R-:W-:-:S13]  /*0140*/  ISETP.NE.AND P0, PT, R2, RZ, PT ;  /* 0x000000ff0200720c */ /* 0x001fda0003f05270 */
[----:B------:R-:W-:Y:S05]  /*0150*/  @P0 BRA `(.L_x_2) ;  /* 0x00000000009c0947 */ /* 0x000fea0003800000 */
[----:B------:R-:W-:Y:S01]  /*0160*/  ELECT P0, URZ, PT ;  /* 0x00000000003f782f */ /* 0x000fe20003800000 */
[----:B------:R-:W-:-:S12]  /*0170*/  BSSY B0, `(.L_x_2) ;  /* 0x0000025000007945 */ /* 0x000fd80003800000 */
[----:B------:R-:W-:Y:S05]  /*0180*/  @!P0 BRA `(.L_x_3) ;  /* 0x00000000008c8947 */ /* 0x000fea0003800000 */
[----:B------:R-:W0:Y:S01]  /*0190*/  S2UR UR8, SR_CgaCtaId ;  /* 0x00000000000879c3 */ /* 0x000e220000008800 */
[----:B------:R-:W-:Y:S01]  /*01a0*/  UMOV UR4, 0x400 ;  /* 0x0000040000047882 */ /* 0x000fe20000000000 */
[----:B------:R-:W-:Y:S01]  /*01b0*/  UMOV UR5, 0x1 ;  /* 0x0000000100057882 */ /* 0x000fe20000000000 */
[----:B------:R-:W-:Y:S02]  /*01c0*/  UMOV UR6, 0x100 ;  /* 0x0000010000067882 */ /* 0x000fe40000000000 */
[----:B------:R-:W-:-:S04]  /*01d0*/  UIADD3 UR6, -UR6, 0x100000, URZ ;  /* 0x0010000006067890 */ /* 0x000fc8000fffe13f */
[----:B------:R-:W-:Y:S02]  /*01e0*/  USHF.L.U32 UR7, UR6, 0xb, URZ ;  /* 0x0000000b06077899 */ /* 0x000fe4000800063f */
[----:B------:R-:W-:Y:S02]  /*01f0*/  USHF.L.U32 UR6, UR6, 0x1, URZ ;  /* 0x0000000106067899 */ /* 0x000fe4000800063f */
[----:B0-----:R-:W-:Y:S02]  /*0200*/  ULEA UR8, UR8, UR4, 0x18 ;  /* 0x0000000408087291 */ /* 0x001fe4000f8ec03f */
[----:B------:R-:W-:-:S04]  /*0210*/  UIADD3 UR4, -UR5, 0x100000, URZ ;  /* 0x0010000005047890 */ /* 0x000fc8000fffe13f */
[----:B------:R-:W-:Y:S02]  /*0220*/  USHF.L.U32 UR5, UR4, 0xb, URZ ;  /* 0x0000000b04057899 */ /* 0x000fe4000800063f */
[----:B------:R-:W-:Y:S01]  /*0230*/  USHF.L.U32 UR4, UR4, 0x1, URZ ;  /* 0x0000000104047899 */ /* 0x000fe2000800063f */
[----:B------:R-:W0:Y:S11]  /*0240*/  FENCE.VIEW.ASYNC.S ;  /* 0x00000000000073c6 */ /* 0x000e360000000000 */
[----:B0-----:R0:W1:Y:S01]  /*0250*/  SYNCS.EXCH.64 URZ, [UR8], UR4 ;  /* 0x00000004083f75b2 */ /* 0x0010620008000100 */
[----:B------:R0:W2:Y:S01]  /*0260*/  SYNCS.EXCH.64 URZ, [UR8+0x58], UR6 ;  /* 0x00005806083f75b2 */ /* 0x0000a20008000100 */
[----:B------:R0:W3:Y:S01]  /*0270*/  SYNCS.EXCH.64 URZ, [UR8+0x8], UR4 ;  /* 0x00000804083f75b2 */ /* 0x0000e20008000100 */
[----:B------:R0:W4:Y:S01]  /*0280*/  SYNCS.EXCH.64 URZ, [UR8+0x60], UR6 ;  /* 0x00006006083f75b2 */ /* 0x0001220008000100 */
[----:B------:R0:W0:Y:S01]  /*0290*/  SYNCS.EXCH.64 URZ, [UR8+0x10], UR4 ;  /* 0x00001004083f75b2 */ /* 0x0000220008000100 */
        /* <DEDUP_REMOVED lines=17> */
[----:B------:R-:W-:Y:S01]  /*03b0*/  NOP ;  /* 0x0000000000007918 */ /* 0x000fe20000000000 */
.L_x_3:
[----:B0-----:R-:W-:Y:S05]  /*03c0*/  BSYNC B0 ;  /* 0x0000000000007941 */ /* 0x001fea0003800000 */
.L_x_2:
[----:B------:R-:W0:Y:S01]  /*03d0*/  SHFL.IDX PT, R0, R0, RZ, 0x1f ;  /* 0x00001fff00007589 */ /* 0x000e2200000e0000 */
[----:B------:R-:W-:Y:S01]  /*03e0*/  ELECT P0, URZ, PT ;  /* 0x00000000003f782f */ /* 0x000fe20003800000 */
[----:B------:R-:W5:Y:S01]  /*03f0*/  LDC R2, c[0x0][0x65c] ;  /* 0x00019700ff027b82 */ /* 0x000f620000000800 */
[----:B------:R-:W-:Y:S01]  /*0400*/  SHF.R.S32.HI R7, RZ, 0x1f, R4 ;  /* 0x0000001fff077819 */ /* 0x000fe20000011404 */
[----:B------:R-:W1:Y:S01]  /*0410*/  S2R R5, SR_CTAID.Y ;  /* 0x0000000000057919 */ /* 0x000e620000002600 */
[----:B------:R-:W-:Y:S01]  /*0420*/  UMOV UR4, 0x20 ;  /* 0x0000002000047882 */ /* 0x000fe20000000000 */
[----:B------:R-:W-:Y:S01]  /*0430*/  NOP ;  /* 0x0000000000007918 */ /* 0x000fe20000000000 */
[----:B------:R-:W-:Y:S01]  /*0440*/  LEA.HI R7, R7, R4, RZ, 0x2 ;  /* 0x0000000407077211 */ /* 0x000fe200078f10ff */
[----:B------:R-:W2:Y:S01]  /*0450*/  S2R R6, SR_CTAID.X ;  /* 0x0000000000067919 */ /* 0x000ea20000002500 */
[----:B------:R-:W-:Y:S01]  /*0460*/  ISETP.NE.AND P2, PT, R10, RZ, PT ;  /* 0x000000ff0a00720c */ /* 0x000fe20003f45270 */
[----:B------:R-:W-:Y:S01]  /*0470*/  NOP ;  /* 0x0000000000007918 */ /* 0x000fe20000000000 */
[----:B------:R-:W-:-:S02]  /*0480*/  LOP3.LUT R7, R7, 0xfffffffc, RZ, 0xc0, !PT ;  /* 0xfffffffc07077812 */ /* 0x000fc400078ec0ff */
[----:B0-----:R-:W-:Y:S02]  /*0490*/  ISETP.NE.OR P0, PT, R0, RZ, !P0 ;  /* 0x000000ff0000720c */ /* 0x001fe40004705670 */
[----:B-----5:R-:W-:-:S04]  /*04a0*/  ISETP.NE.AND P3, PT, R2, 0x1, PT ;  /* 0x000000010200780c */ /* 0x020fc80003f65270 */
[----:B------:R-:W-:Y:S01]  /*04b0*/  P2R R0, PR, RZ, 0x8 ;  /* 0x00000008ff007803 */ /* 0x000fe20000000000 */
[----:B------:R-:W-:Y:S01]  /*04c0*/  IMAD.IADD R0, R4, 0x1, -R7 ;  /* 0x0000000104007824 */ /* 0x000fe200078e0a07 */
[----:B------:R-:W-:Y:S01]  /*04d0*/  LOP3.LUT R4, R3, 0x7f, RZ, 0xc0, !PT ;  /* 0x0000007f03047812 */ /* 0x000fe200078ec0ff */
[----:B------:R-:W-:-:S03]  /*04e0*/  IMAD.MOV.U32 R7, RZ, RZ, RZ ;  /* 0x000000ffff077224 */ /* 0x000fc600078e00ff */
[----:B------:R-:W-:Y:S01]  /*04f0*/  ISETP.NE.AND P1, PT, R0, 0x3, PT ;  /* 0x000000030000780c */ /* 0x000fe20003f25270 */
[----:B------:R-:W-:Y:S01]  /*0500*/  VOTEU.ALL UP0, P0 ;  /* 0x00000000003f7886 */ /* 0x000fe20000000000 */
[----:B------:R-:W-:Y:S01]  /*0510*/  VOTEU.ALL UP1, P0 ;  /* 0x00000000003f7886 */ /* 0x000fe20000020000 */
[----:B------:R-:W2:Y:S01]  /*0520*/  @P3 LDC R17, c[0x0][0x10] ;  /* 0x00000400ff113b82 */ /* 0x000ea20000000800 */
[----:B-1----:R-:W-:Y:S02]  /*0530*/  @P3 IMAD.MOV.U32 R8, RZ, RZ, R5 ;  /* 0x000000ffff083224 */ /* 0x002fe400078e0005 */
[----:B------:R-:W-:Y:S01]  /*0540*/  @!UP0 UMOV UR6, 0x400 ;  /* 0x0000040000068882 */ /* 0x000fe20000000000 */
[----:B------:R-:W-:-:S04]  /*0550*/  @!UP0 UIADD3 UR4, -UR4, 0x100000, URZ ;  /* 0x0010000004048890 */ /* 0x000fc8000fffe13f */
[----:B------:R-:W-:Y:S02]  /*0560*/  @!UP0 USHF.L.U32 UR5, UR4, 0xb, URZ ;  /* 0x0000000b04058899 */ /* 0x000fe4000800063f */
[----:B------:R-:W-:Y:S01]  /*0570*/  @!UP0 USHF.L.U32 UR4, UR4, 0x1, URZ ;  /* 0x0000000104048899 */ /* 0x000fe2000800063f */
[----:B------:R-:W-:Y:S01]  /*0580*/  @P3 IMAD.MOV.U32 R9, RZ, RZ, RZ ;  /* 0x000000ffff093224 */ /* 0x000fe200078e00ff */
[----:B------:R-:W0:Y:S08]  /*0590*/  @!UP0 S2UR UR7, SR_CgaCtaId ;  /* 0x00000000000789c3 */ /* 0x000e300000008800 */
[----:B------:R-:W1:Y:S01]  /*05a0*/  @!P3 LDC R11, c[0x0][0xc] ;  /* 0x00000300ff0bbb82 */ /* 0x000e620000000800 */
[----:B--2---:R-:W-:Y:S01]  /*05b0*/  @P3 IMAD.WIDE.U32 R16, R6, R17, R8 ;  /* 0x0000001106103225 */ /* 0x004fe200078e0008 */
[----:B0-----:R-:W-:Y:S01]  /*05c0*/  @!UP0 ULEA UR8, UR7, UR6, 0x18 ;  /* 0x0000000607088291 */ /* 0x001fe2000f8ec03f */
[----:B------:R-:W-:-:S02]  /*05d0*/  VOTEU.ALL UP0, P0 ;  /* 0x00000000003f7886 */ /* 0x000fc40000000000 */
[----:B------:R-:W-:Y:S01]  /*05e0*/  ULDC UR6, c[0x0][0xc] ;  /* 0x0000030000067ab9 */ /* 0x000fe20000000800 */
[----:B------:R-:W-:Y:S01]  /*05f0*/  ISETP.EQ.OR P0, PT, R0, RZ, !P1 ;  /* 0x000000ff0000720c */ /* 0x000fe20004f02670 */
[----:B------:R-:W-:-:S03]  /*0600*/  ULDC UR7, c[0x0][0x10] ;  /* 0x0000040000077ab9 */ /* 0x000fc60000000800 */
[C---:B------:R-:W-:Y:S01]  /*0610*/  ISETP.EQ.AND P0, PT, R10.reuse, RZ, P0 ;  /* 0x000000ff0a00720c */ /* 0x040fe20000702270 */
[----:B------:R-:W-:Y:S02]  /*0620*/  VIADD R10, R10, 0xffffffff ;  /* 0xffffffff0a0a7836 */ /* 0x000fe40000000000 */
[----:B-1----:R-:W-:Y:S01]  /*0630*/  @!P3 IMAD.WIDE.U32 R8, R11, R5, R6 ;  /* 0x000000050b08b225 */ /* 0x002fe200078e0006 */
[----:B------:R-:W0:Y:S02]  /*0640*/  FENCE.VIEW.ASYNC.S ;  /* 0x00000000000073c6 */ /* 0x000e240000000000 */
[----:B0-----:R-:W3:Y:S01]  /*0650*/  @!UP0 SYNCS.EXCH.64 URZ, [UR8+0xc0], UR4 ;  /* 0x0000c004083f85b2 */ /* 0x001ee20008000100 */
[----:B------:R-:W-:Y:S01]  /*0660*/  SEL R18, RZ, 0x1, !P0 ;  /* 0x00000001ff127807 */ /* 0x000fe20004000000 */
[----:B------:R-:W-:Y:S01]  /*0670*/  @P3 IMAD.MOV.U32 R11, RZ, RZ, RZ ;  /* 0x000000ffff0b3224 */ /* 0x000fe200078e00ff */
[----:B------:R-:W-:Y:S01]  /*0680*/  ISETP.GE.U32.AND P1, PT, R10, 0x2, PT ;  /* 0x000000020a00780c */ /* 0x000fe20003f26070 */
[----:B------:R-:W-:-:S02]  /*0690*/  @!P3 IMAD.MOV.U32 R16, RZ, RZ, R8 ;  /* 0x000000ffff10b224 */ /* 0x000fc400078e0008 */
[----:B------:R-:W-:Y:S01]  /*06a0*/  @P3 IMAD.IADD R17, R17, 0x1, R11 ;  /* 0x0000000111113824 */ /* 0x000fe200078e020b */
[----:B------:R-:W-:Y:S01]  /*06b0*/  SEL R18, R18, 0x2, P1 ;  /* 0x0000000212127807 */ /* 0x000fe20000800000 */
[----:B------:R-:W-:Y:S01]  /*06c0*/  @!P3 IMAD.MOV.U32 R17, RZ, RZ, R9 ;  /* 0x000000ffff11b224 */ /* 0x000fe200078e0009 */
[----:B------:R0:W3:Y:S01]  /*06d0*/  @!UP1 SYNCS.EXCH.64 URZ, [UR8+0xc8], UR4 ;  /* 0x0000c804083f95b2 */ /* 0x0000e20008000100 */
[----:B------:R-:W-:Y:S01]  /*06e0*/  NOP ;  /* 0x0000000000007918 */ /* 0x000fe20000000000 */
[----:B0-----:R-:W-:-:S03]  /*06f0*/  UIMAD.WIDE.U32 UR4, UR6, UR7, URZ ;  /* 0x00000007060472a5 */ /* 0x001fc6000f8e003f */
[----:B------:R-:W-:Y:S02]  /*0700*/  ULDC UR6, c[0x0][0x14] ;  /* 0x0000050000067ab9 */ /* 0x000fe40000000800 */
[----:B------:R-:W-:Y:S02]  /*0710*/  UIMAD.WIDE.U32 UR36, UR4, UR6, URZ ;  /* 0x00000006042472a5 */ /* 0x000fe4000f8e003f */
[----:B------:R-:W-:-:S04]  /*0720*/  UIMAD UR42, UR5, UR6, URZ ;  /* 0x00000006052a72a4 */ /* 0x000fc8000f8e023f */
[----:B------:R-:W-:Y:S01]  /*0730*/  UIADD3 UR42, UR37, UR42, URZ ;  /* 0x0000002a252a7290 */ /* 0x000fe2000fffe03f */
[----:B---34-:R-:W-:Y:S06]  /*0740*/  BAR.SYNC.DEFER_BLOCKING 0x0 ;  /* 0x0000000000007b1d */ /* 0x018fec0000010000 */
[----:B------:R-:W-:Y:S05]  /*0750*/  @!P2 BRA `(.L_x_4) ;  /* 0x000000500070a947 */ /* 0x000fea0003800000 */
[----:B------:R-:W-:-:S13]  /*0760*/  ISETP.GT.U32.AND P0, PT, R10, 0x1, PT ;  /* 0x000000010a00780c */ /* 0x000fda0003f04070 */
[----:B------:R-:W-:Y:S05]  /*0770*/  @P0 EXIT ;  /* 0x000000000000094d */ /* 0x000fea0003800000 */
[----:B------:R-:W-:Y:S01]  /*0780*/  ULDC.64 UR4, c[0x0][0x650] ;  /* 0x0001940000047ab9 */ /* 0x000fe20000000a00 */
[----:B------:R-:W-:Y:S01]  /*0790*/  PRMT R0, RZ, 0x7610, R0 ;  /* 0x00007610ff007816 */ /* 0x000fe20000000000 */
[----:B------:R-:W-:Y:S01]  /*07a0*/  IMAD.MOV.U32 R97, RZ, RZ, -0x1 ;  /* 0xffffffffff617424 */ /* 0x000fe200078e00ff */
[----:B------:R-:W-:Y:S01]  /*07b0*/  ISETP.GE.U32.AND P0, PT, R16, UR4, PT ;  /* 0x0000000410007c0c */ /* 0x000fe2000bf06070 */
[----:B------:R-:W-:Y:S02]  /*07c0*/  IMAD.MOV.U32 R98, RZ, RZ, -0x1 ;  /* 0xffffffffff627424 */ /* 0x000fe400078e00ff */
[----:B------:R-:W-:Y:S01]  /*07d0*/  IMAD.MOV.U32 R19, RZ, RZ, -0x1 ;  /* 0xffffffffff137424 */ /* 0x000fe200078e00ff */
[----:B------:R-:W-:-:S13]  /*07e0*/  ISETP.GE.U32.AND.EX P0, PT, R17, UR5, PT, P0 ;  /* 0x0000000511007c0c */ /* 0x000fda000bf06100 */
[----:B------:R-:W-:Y:S05]  /*07f0*/  @P0 BRA `(.L_x_5) ;  /* 0x0000000400580947 */ /* 0x000fea0003800000 */
[----:B------:R-:W0:Y:S01]  /*0800*/  LDC.64 R20, c[0x0][0x628] ;  /* 0x00018a00ff147b82 */ /* 0x000e220000000a00 */
[----:B------:R-:W-:Y:S02]  /*0810*/  IMAD.MOV.U32 R8, RZ, RZ, R16 ;  /* 0x000000ffff087224 */ /* 0x000fe400078e0010 */
[----:B------:R-:W-:-:S05]  /*0820*/  IMAD.MOV.U32 R9, RZ, RZ, R17 ;  /* 0x000000ffff097224 */ /* 0x000fca00078e0011 */
[----:B------:R-:W1:Y:S08]  /*0830*/  LDC R0, c[0x0][0x630] ;  /* 0x00018c00ff007b82 */ /* 0x000e700000000800 */
[----:B------:R-:W2:Y:S01]  /*0840*/  LDC.64 R22, c[0x0][0x620] ;  /* 0x00018800ff167b82 */ /* 0x000ea20000000a00 */
[----:B0-----:R-:W-:-:S04]  /*0850*/  ISETP.NE.U32.AND P0, PT, R20, RZ, PT ;  /* 0x000000ff1400720c */ /* 0x001fc80003f05070 */
[----:B------:R-:W-:-:S13]  /*0860*/  ISETP.NE.AND.EX P0, PT, R21, RZ, PT, P0 ;  /* 0x000000ff1500720c */ /* 0x000fda0003f05300 */
[----:B-12---:R-:W-:Y:S05]  /*0870*/  @!P0 BRA `(.L_x_6) ;  /* 0x0000000000288947 */ /* 0x006fea0003800000 */
[----:B------:R-:W0:Y:S02]  /*0880*/  LDC R13, c[0x0][0x634] ;  /* 0x00018d00ff0d7b82 */ /* 0x000e240000000800 */
[----:B0-----:R-:W-:-:S05]  /*0890*/  IADD3 R13, P0, R16, R13, RZ ;  /* 0x0000000d100d7210 */ /* 0x001fca0007f1e0ff */
[----:B------:R-:W-:-:S04]  /*08a0*/  IMAD.X R15, RZ, RZ, R17, P0 ;  /* 0x000000ffff0f7224 */ /* 0x000fc800000e0611 */
[----:B------:R-:W-:-:S04]  /*08b0*/  IMAD.WIDE.U32 R8, R15, R20, RZ ;  /* 0x000000140f087225 */ /* 0x000fc800078e00ff */
[----:B------:R-:W-:-:S04]  /*08c0*/  IMAD.WIDE.U32 R10, P0, R13, R21, R8 ;  /* 0x000000150d0a7225 */ /* 0x000fc80007800008 */
[----:B------:R-:W-:-:S04]  /*08d0*/  IMAD.WIDE.U32 R8, R13, R20, RZ ;  /* 0x000000140d087225 */ /* 0x000fc800078e00ff */
[----:B------:R-:W-:Y:S01]  /*08e0*/  IMAD.X R13, RZ, RZ, RZ, P0 ;  /* 0x000000ffff0d7224 */ /* 0x000fe200000e06ff */
[----:B------:R-:W-:Y:S01]  /*08f0*/  IADD3 RZ, P0, R9, R10, RZ ;  /* 0x0000000a09ff7210 */ /* 0x000fe20007f1e0ff */
[----:B------:R-:W-:-:S04]  /*0900*/  IMAD.MOV.U32 R12, RZ, RZ, R11 ;  /* 0x000000ffff0c7224 */ /* 0x000fc800078e000b */
[----:B------:R-:W-:-:S08]  /*0910*/  IMAD.WIDE.U32.X R8, R15, R21, R12, P0 ;  /* 0x000000150f087225 */ /* 0x000fd000000e040c */
.L_x_6:
[-CC-:B------:R-:W-:Y:S01]  /*0920*/  SHF.R.U64 R25, R8, R0.reuse, R9.reuse ;  /* 0x0000000008197219 */ /* 0x180fe20000001209 */
[----:B------:R-:W0:Y:S01]  /*0930*/  LDC R12, c[0x0][0x618] ;  /* 0x00018600ff0c7b82 */ /* 0x000e220000000800 */
[----:B------:R-:W-:Y:S01]  /*0940*/  SHF.R.U32.HI R7, RZ, R0, R9 ;  /* 0x00000000ff077219 */ /* 0x000fe20000011609 */
[----:B------:R-:W-:Y:S01]  /*0950*/  ULDC UR4, c[0x0][0x150] ;  /* 0x0000540000047ab9 */ /* 0x000fe20000000800 */
[----:B------:R-:W-:Y:S02]  /*0960*/  IADD3 R11, P0, RZ, -R25, RZ ;  /* 0x80000019ff0b7210 */ /* 0x000fe40007f1e0ff */
[----:B------:R-:W-:-:S03]  /*0970*/  I2FP.F32.U32 R0, R6 ;  /* 0x0000000600007245 */ /* 0x000fc60000201000 */
[----:B------:R-:W1:Y:S01]  /*0980*/  LDC.64 R30, c[0x0][0x640] ;  /* 0x00019000ff1e7b82 */ /* 0x000e620000000a00 */
[----:B------:R-:W-:Y:S02]  /*0990*/  IMAD.X R13, RZ, RZ, ~R7, P0 ;  /* 0x000000ffff0d7224 */ /* 0x000fe400000e0e07 */
[----:B------:R-:W-:Y:S01]  /*09a0*/  FMUL R0, R0, UR4 ;  /* 0x0000000400007c20 */ /* 0x000fe20008400000 */
[----:B------:R-:W-:Y:S01]  /*09b0*/  IMAD.WIDE.U32 R8, R11, R22, R16 ;  /* 0x000000160b087225 */ /* 0x000fe200078e0010 */
[----:B------:R-:W-:-:S03]  /*09c0*/  ULDC UR4, c[0x0][0x154] ;  /* 0x0000550000047ab9 */ /* 0x000fc60000000800 */
[----:B------:R-:W-:Y:S01]  /*09d0*/  IMAD R10, R13, R22, RZ ;  /* 0x000000160d0a7224 */ /* 0x000fe200078e02ff */
[----:B------:R-:W2:Y:S01]  /*09e0*/  LDC R7, c[0x0][0x144] ;  /* 0x00005100ff077b82 */ /* 0x000ea20000000800 */
[----:B------:R-:W3:Y:S02]  /*09f0*/  F2I.U32.TRUNC.NTZ R0, R0 ;  /* 0x0000000000007305 */ /* 0x000ee4000020f000 */
[----:B------:R-:W-:-:S04]  /*0a00*/  IMAD R11, R11, R23, R10 ;  /* 0x000000170b0b7224 */ /* 0x000fc800078e020a */
[----:B------:R-:W-:Y:S01]  /*0a10*/  IMAD.IADD R9, R9, 0x1, R11 ;  /* 0x0000000109097824 */ /* 0x000fe200078e020b */
[----:B------:R-:W4:Y:S01]  /*0a20*/  LDC R24, c[0x0][0x608] ;  /* 0x00018200ff187b82 */ /* 0x000f220000000800 */
[----:B------:R-:W-:-:S03]  /*0a30*/  IMAD.MOV.U32 R11, RZ, RZ, -0x1 ;  /* 0xffffffffff0b7424 */ /* 0x000fc600078e00ff */
[-CC-:B0-----:R-:W-:Y:S02]  /*0a40*/  SHF.R.U64 R22, R8, R12.reuse, R9.reuse ;  /* 0x0000000c08167219 */ /* 0x181fe40000001209 */
[----:B------:R-:W-:Y:S02]  /*0a50*/  I2FP.F32.U32 R8, R5 ;  /* 0x0000000500087245 */ /* 0x000fe40000201000 */
[----:B------:R-:W0:Y:S01]  /*0a60*/  LDC R28, c[0x0][0x658] ;  /* 0x00019600ff1c7b82 */ /* 0x000e220000000800 */
[----:B-1----:R-:W-:Y:S01]  /*0a70*/  ISETP.NE.U32.AND P0, PT, R30, RZ, PT ;  /* 0x000000ff1e00720c */ /* 0x002fe20003f05070 */
[----:B---3--:R-:W-:Y:S02]  /*0a80*/  IMAD.MOV R10, RZ, RZ, -R0 ;  /* 0x000000ffff0a7224 */ /* 0x008fe400078e0a00 */
[----:B------:R-:W-:Y:S01]  /*0a90*/  FMUL R8, R8, UR4 ;  /* 0x0000000408087c20 */ /* 0x000fe20008400000 */
[----:B------:R-:W-:Y:S02]  /*0aa0*/  SHF.R.U32.HI R9, RZ, R12, R9 ;  /* 0x0000000cff097219 */ /* 0x000fe40000011609 */
[----:B------:R-:W-:Y:S01]  /*0ab0*/  ISETP.NE.AND.EX P0, PT, R31, RZ, PT, P0 ;  /* 0x000000ff1f00720c */ /* 0x000fe20003f05300 */
[----:B------:R1:W3:Y:S01]  /*0ac0*/  F2I.U32.TRUNC.NTZ R15, R8 ;  /* 0x00000008000f7305 */ /* 0x0002e2000020f000 */
[----:B------:R-:W1:Y:S01]  /*0ad0*/  LDC R20, c[0x0][0x148] ;  /* 0x00005200ff147b82 */ /* 0x000e620000000800 */
[----:B--2---:R-:W-:-:S07]  /*0ae0*/  IMAD R0, R7, R10, R6 ;  /* 0x0000000a07007224 */ /* 0x004fce00078e0206 */
[----:B------:R-:W2:Y:S01]  /*0af0*/  LDC R26, c[0x0][0x600] ;  /* 0x00018000ff1a7b82 */ /* 0x000ea20000000800 */
[-CC-:B----4-:R-:W-:Y:S02]  /*0b00*/  SHF.R.U64 R32, R22, R24.reuse, R9.reuse ;  /* 0x0000001816207219 */ /* 0x190fe40000001209 */
[----:B------:R-:W-:Y:S01]  /*0b10*/  SHF.R.U32.HI R7, RZ, R24, R9 ;  /* 0x00000018ff077219 */ /* 0x000fe20000011609 */
[----:B------:R-:W-:-:S04]  /*0b20*/  IMAD.MOV.U32 R9, RZ, RZ, 0x1 ;  /* 0x00000001ff097424 */ /* 0x000fc800078e00ff */
[----:B------:R-:W4:Y:S01]  /*0b30*/  LDC R21, c[0x0][0x648] ;  /* 0x00019200ff157b82 */ /* 0x000f220000000800 */
[-C--:B0-----:R-:W-:Y:S02]  /*0b40*/  SHF.L.U32 R6, R11, R28.reuse, RZ ;  /* 0x0000001c0b067219 */ /* 0x081fe400000006ff */
[--C-:B------:R-:W-:Y:S02]  /*0b50*/  SHF.R.U64 R24, R32, R28, R7.reuse ;  /* 0x0000001c20187219 */ /* 0x100fe40000001207 */
[----:B------:R-:W-:Y:S02]  /*0b60*/  LOP3.LUT R13, RZ, R6, RZ, 0x33, !PT ;  /* 0x00000006ff0d7212 */ /* 0x000fe400078e33ff */
[-C--:B------:R-:W-:Y:S01]  /*0b70*/  SHF.R.U32.HI R7, RZ, R28.reuse, R7 ;  /* 0x0000001cff077219 */ /* 0x080fe20000011607 */
[----:B------:R-:W0:Y:S01]  /*0b80*/  LDC R23, c[0x0][0x638] ;  /* 0x00018e00ff177b82 */ /* 0x000e220000000800 */
[----:B------:R-:W-:Y:S01]  /*0b90*/  SHF.L.U32 R12, R9, R28, RZ ;  /* 0x0000001c090c7219 */ /* 0x000fe200000006ff */
[----:B------:R-:W-:-:S06]  /*0ba0*/  IMAD.MOV.U32 R6, RZ, RZ, R24 ;  /* 0x000000ffff067224 */ /* 0x000fcc00078e0018 */
[----:B------:R-:W0:Y:S01]  /*0bb0*/  LDC R97, c[0x0][0x610] ;  /* 0x00018400ff617b82 */ /* 0x000e220000000800 */
[----:B-1-3--:R-:W-:Y:S05]  /*0bc0*/  @!P0 BRA `(.L_x_7) ;  /* 0x0000000000288947 */ /* 0x00afea0003800000 */
[----:B------:R-:W1:Y:S02]  /*0bd0*/  LDC R11, c[0x0][0x64c] ;  /* 0x00019300ff0b7b82 */ /* 0x000e640000000800 */
[----:B-1----:R-:W-:-:S05]  /*0be0*/  IADD3 R11, P0, R24, R11, RZ ;  /* 0x0000000b180b7210 */ /* 0x002fca0007f1e0ff */
        /* <DEDUP_REMOVED lines=8> */
.L_x_7:
[----:B----4-:R-:W-:Y:S01]  /*0c70*/  SHF.R.U64 R6, R6, R21, R7 ;  /* 0x0000001506067219 */ /* 0x010fe20000001207 */
[----:B--2---:R-:W-:Y:S01]  /*0c80*/  VIADD R7, R26, 0xffffffff ;  /* 0xffffffff1a077836 */ /* 0x004fe20000000000 */
[----:B------:R-:W-:Y:S01]  /*0c90*/  LOP3.LUT R13, R32, R13, RZ, 0xc0, !PT ;  /* 0x0000000d200d7212 */ /* 0x000fe200078ec0ff */
[----:B------:R-:W-:Y:S02]  /*0ca0*/  IMAD.MOV R15, RZ, RZ, -R15 ;  /* 0x000000ffff0f7224 */ /* 0x000fe400078e0a0f */
[----:B------:R-:W-:Y:S02]  /*0cb0*/  IMAD.MOV R8, RZ, RZ, -R6 ;  /* 0x000000ffff087224 */ /* 0x000fe400078e0a06 */
[----:B------:R-:W-:Y:S01]  /*0cc0*/  IMAD R13, R12, R6, R13 ;  /* 0x000000060c0d7224 */ /* 0x000fe200078e020d */
[----:B------:R-:W-:Y:S01]  /*0cd0*/  LOP3.LUT R6, R22, R7, RZ, 0xc0, !PT ;  /* 0x0000000716067212 */ /* 0x000fe200078ec0ff */
[----:B------:R-:W-:Y:S02]  /*0ce0*/  @P3 IMAD R0, R20, R15, R5 ;  /* 0x0000000f14003224 */ /* 0x000fe400078e0205 */
[----:B0-----:R-:W-:-:S02]  /*0cf0*/  IMAD R5, R8, R23, R24 ;  /* 0x0000001708057224 */ /* 0x001fc400078e0218 */
[----:B------:R-:W-:Y:S02]  /*0d00*/  IMAD R97, R13, R97, R0 ;  /* 0x000000610d617224 */ /* 0x000fe400078e0200 */
[----:B------:R-:W-:Y:S02]  /*0d10*/  IMAD R6, R5, R26, R6 ;  /* 0x0000001a05067224 */ /* 0x000fe400078e0206 */
[----:B------:R-:W-:Y:S02]  /*0d20*/  IMAD.MOV.U32 R0, RZ, RZ, 0x1 ;  /* 0x00000001ff007424 */ /* 0x000fe400078e00ff */
[----:B------:R-:W-:Y:S01]  /*0d30*/  IMAD.MOV.U32 R19, RZ, RZ, R25 ;  /* 0x000000ffff137224 */ /* 0x000fe200078e0019 */
[----:B------:R-:W-:Y:S02]  /*0d40*/  SEL R98, R6, R97, !P3 ;  /* 0x0000006106627207 */ /* 0x000fe40005800000 */
[----:B------:R-:W-:-:S07]  /*0d50*/  SEL R97, R97, R6, !P3 ;  /* 0x0000000661617207 */ /* 0x000fce0005800000 */
.L_x_5:
[----:B------:R-:W-:-:S08]  /*0d60*/  NOP ;  /* 0x0000000000007918 */ /* 0x000fd00000000000 */
[----:B------:R-:W0:Y:S02]  /*0d70*/  USETMAXREG.TRY_ALLOC.CTAPOOL UP0, 0xe8 ;  /* 0x000000e8000079c8 */ /* 0x000e240008000600 */
[----:B0-----:R-:W-:-:S13]  /*0d80*/  PLOP3.LUT P0, PT, PT, PT, UP0, 0x80, 0x0 ;  /* 0x000000000000781c */ /* 0x001fda0003f0f008 */
[----:B------:R-:W-:Y:S05]  /*0d90*/  @!P0 BRA `(.L_x_5) ;  /* 0xfffffffc00f08947 */ /* 0x000fea000383ffff */
[----:B------:R-:W-:Y:S01]  /*0da0*/  ULDC.64 UR4, c[0x0][0x598] ;  /* 0x0001660000047ab9 */ /* 0x000fe20000000a00 */
[----:B------:R-:W-:Y:S01]  /*0db0*/  ULDC.64 UR38, c[0x0][0x208] ;  /* 0x0000820000267ab9 */ /* 0x000fe20000000a00 */
[----:B------:R-:W-:-:S04]  /*0dc0*/  ISETP.NE.U32.AND P0, PT, RZ, UR4, PT ;  /* 0x00000004ff007c0c */ /* 0x000fc8000bf05070 */
[----:B------:R-:W-:-:S13]  /*0dd0*/  ISETP.NE.AND.EX P0, PT, RZ, UR5, PT, P0 ;  /* 0x00000005ff007c0c */ /* 0x000fda000bf05300 */
[----:B------:R-:W-:Y:S05]  /*0de0*/  @!P0 BRA `(.L_x_8) ;  /* 0x00000000001c8947 */ /* 0x000fea0003800000 */
[----:B------:R-:W0:Y:S02]  /*0df0*/  LDC.64 R6, c[0x0][0x598] ;  /* 0x00016600ff067b82 */ /* 0x000e240000000a00 */
[----:B0-----:R-:W2:Y:S02]  /*0e00*/  LDG.E.64 R6, desc[UR38][R6.64] ;  /* 0x0000002606067981 */ /* 0x001ea4000c1e1b00 */
[----:B--2---:R-:W-:-:S04]  /*0e10*/  ISETP.NE.U32.AND P0, PT, R6, RZ, PT ;  /* 0x000000ff0600720c */ /* 0x004fc80003f05070 */
[----:B------:R-:W-:-:S13]  /*0e20*/  ISETP.NE.AND.EX P0, PT, R7, RZ, PT, P0 ;  /* 0x000000ff0700720c */ /* 0x000fda0003f05300 */
[----:B------:R-:W-:Y:S05]  /*0e30*/  @!P0 BRA `(.L_x_8) ;  /* 0x0000000000088947 */ /* 0x000fea0003800000 */
[----:B------:R0:W5:Y:S01]  /*0e40*/  LD.E R88, desc[UR38][R6.64] ;  /* 0x0000002606587980 */ /* 0x000162000c101900 */
[----:B------:R-:W-:Y:S05]  /*0e50*/  BRA `(.L_x_9) ;  /* 0x0000000000247947 */ /* 0x000fea0003800000 */
.L_x_8:
[----:B------:R-:W-:Y:S02]  /*0e60*/  ULDC.64 UR4, c[0x0][0x588] ;  /* 0x0001620000047ab9 */ /* 0x000fe40000000a00 */
[----:B------:R-:W-:-:S04]  /*0e70*/  ISETP.NE.U32.AND P0, PT, RZ, UR4, PT ;  /* 0x00000004ff007c0c */ /* 0x000fc8000bf05070 */
[----:B------:R-:W-:-:S13]  /*0e80*/  ISETP.NE.AND.EX P0, PT, RZ, UR5, PT, P0 ;  /* 0x00000005ff007c0c */ /* 0x000fda000bf05300 */
[----:B------:R-:W-:Y:S05]  /*0e90*/  @!P0 BRA `(.L_x_10) ;  /* 0x00000000000c8947 */ /* 0x000fea0003800000 */
[----:B------:R-:W0:Y:S02]  /*0ea0*/  LDC.64 R88, c[0x0][0x588] ;  /* 0x00016200ff587b82 */ /* 0x000e240000000a00 */
[----:B0-----:R1:W5:Y:S01]  /*0eb0*/  LDG.E R88, desc[UR38][R88.64] ;  /* 0x0000002658587981 */ /* 0x001362000c1e1900 */
[----:B------:R-:W-:Y:S05]  /*0ec0*/  BRA `(.L_x_9) ;  /* 0x0000000000087947 */ /* 0x000fea0003800000 */
.L_x_10:
[----:B------:R-:W-:Y:S02]  /*0ed0*/  ULDC UR4, c[0x0][0x580] ;  /* 0x0001600000047ab9 */ /* 0x000fe40000000800 */
[----:B------:R-:W-:-:S07]  /*0ee0*/  IMAD.U32 R88, RZ, RZ, UR4 ;  /* 0x00000004ff587e24 */ /* 0x000fce000f8e00ff */
.L_x_9:
[----:B------:R-:W-:Y:S02]  /*0ef0*/  ULDC.64 UR4, c[0x0][0x5a0] ;  /* 0x0001680000047ab9 */ /* 0x000fe40000000a00 */
[----:B------:R-:W-:-:S04]  /*0f00*/  ISETP.NE.U32.AND P0, PT, RZ, UR4, PT ;  /* 0x00000004ff007c0c */ /* 0x000fc8000bf05070 */
[----:B------:R-:W-:-:S13]  /*0f10*/  ISETP.NE.AND.EX P0, PT, RZ, UR5, PT, P0 ;  /* 0x00000005ff007c0c */ /* 0x000fda000bf05300 */
[----:B------:R-:W-:Y:S05]  /*0f20*/  @!P0 BRA `(.L_x_11) ;  /* 0x00000000001c8947 */ /* 0x000fea0003800000 */
[----:B0-----:R-:W0:Y:S02]  /*0f30*/  LDC.64 R6, c[0x0][0x5a0] ;  /* 0x00016800ff067b82 */ /* 0x001e240000000a00 */
[----:B0-----:R-:W2:Y:S02]  /*0f40*/  LDG.E.64 R6, desc[UR38][R6.64] ;  /* 0x0000002606067981 */ /* 0x001ea4000c1e1b00 */
[----:B--2---:R-:W-:-:S04]  /*0f50*/  ISETP.NE.U32.AND P0, PT, R6, RZ, PT ;  /* 0x000000ff0600720c */ /* 0x004fc80003f05070 */
[----:B------:R-:W-:-:S13]  /*0f60*/  ISETP.NE.AND.EX P0, PT, R7, RZ, PT, P0 ;  /* 0x000000ff0700720c */ /* 0x000fda0003f05300 */
[----:B------:R-:W-:Y:S05]  /*0f70*/  @!P0 BRA `(.L_x_11) ;  /* 0x0000000000088947 */ /* 0x000fea0003800000 */
[----:B-1----:R0:W5:Y:S01]  /*0f80*/  LD.E R89, desc[UR38][R6.64] ;  /* 0x0000002606597980 */ /* 0x002162000c101900 */
[----:B------:R-:W-:Y:S05]  /*0f90*/  BRA `(.L_x_12) ;  /* 0x0000000000247947 */ /* 0x000fea0003800000 */
.L_x_11:
[----:B------:R-:W-:Y:S02]  /*0fa0*/  ULDC.64 UR4, c[0x0][0x590] ;  /* 0x0001640000047ab9 */ /* 0x000fe40000000a00 */
[----:B------:R-:W-:-:S04]  /*0fb0*/  ISETP.NE.U32.AND P0, PT, RZ, UR4, PT ;  /* 0x00000004ff007c0c */ /* 0x000fc8000bf05070 */
[----:B------:R-:W-:-:S13]  /*0fc0*/  ISETP.NE.AND.EX P0, PT, RZ, UR5, PT, P0 ;  /* 0x00000005ff007c0c */ /* 0x000fda000bf05300 */
[----:B------:R-:W-:Y:S05]  /*0fd0*/  @!P0 BRA `(.L_x_13) ;  /* 0x00000000000c8947 */ /* 0x000fea0003800000 */
[----:B0-----:R-:W1:Y:S02]  /*0fe0*/  LDC.64 R6, c[0x0][0x590] ;  /* 0x00016400ff067b82 */ /* 0x001e640000000a00 */
[----:B-1----:R1:W5:Y:S01]  /*0ff0*/  LDG.E R89, desc[UR38][R6.64] ;  /* 0x0000002606597981 */ /* 0x002362000c1e1900 */
[----:B------:R-:W-:Y:S05]  /*1000*/  BRA `(.L_x_12) ;  /* 0x0000000000087947 */ /* 0x000fea0003800000 */
.L_x_13:
[----:B------:R-:W-:Y:S02]  /*1010*/  ULDC UR4, c[0x0][0x584] ;  /* 0x0001610000047ab9 */ /* 0x000fe40000000800 */
[----:B-1----:R-:W-:-:S07]  /*1020*/  IMAD.U32 R89, RZ, RZ, UR4 ;  /* 0x00000004ff597e24 */ /* 0x002fce000f8e00ff */
.L_x_12:
[----:B------:R-:W-:-:S13]  /*1030*/  LOP3.LUT P0, RZ, R0, 0xff, RZ, 0xc0, !PT ;  /* 0x000000ff00ff7812 */ /* 0x000fda000780c0ff */
[----:B------:R-:W-:Y:S05]  /*1040*/  @!P0 EXIT ;  /* 0x000000000000894d */ /* 0x000fea0003800000 */
[----:B------:R-:W2:Y:S01]  /*1050*/  LDC R91, c[0x0][0x658] ;  /* 0x00019600ff5b7b82 */ /* 0x000ea20000000800 */
[----:B------:R-:W-:Y:S01]  /*1060*/  ULDC.64 UR6, c[0x0][0x288] ;  /* 0x0000a20000067ab9 */ /* 0x000fe20000000a00 */
[----:B------:R-:W-:Y:S01]  /*1070*/  LOP3.LUT R14, R14, 0x1, RZ, 0xc0, !PT ;  /* 0x000000010e0e7812 */ /* 0x000fe200078ec0ff */
[----:B------:R-:W-:Y:S01]  /*1080*/  UIADD3 UR4, UR7, 0x3f, URZ ;  /* 0x0000003f07047890 */ /* 0x000fe2000fffe03f */
[----:B------:R-:W-:Y:S01]  /*1090*/  SHF.R.U32.HI R0, RZ, 0x2, R3 ;  /* 0x00000002ff007819 */ /* 0x000fe20000011603 */
[----:B------:R-:W-:Y:S01]  /*10a0*/  IMAD.U32 R5, RZ, RZ, UR6 ;  /* 0x00000006ff057e24 */ /* 0x000fe2000f8e00ff */
[----:B------:R-:W-:Y:S01]  /*10b0*/  SHF.R.U32.HI R4, RZ, 0x1, R4 ;  /* 0x00000001ff047819 */ /* 0x000fe20000011604 */
[----:B------:R-:W-:Y:S01]  /*10c0*/  USHF.R.S32.HI UR5, URZ, 0x1f, UR4 ;  /* 0x0000001f3f057899 */ /* 0x000fe20008011404 */
[----:B------:R-:W-:Y:S01]  /*10d0*/  LOP3.LUT R90, R3, 0x3, RZ, 0xc0, !PT ;  /* 0x00000003035a7812 */ /* 0x000fe200078ec0ff */
[----:B01----:R-:W-:Y:S01]  /*10e0*/  IMAD.SHL.U32 R7, R14, 0x40, RZ ;  /* 0x000000400e077824 */ /* 0x003fe200078e00ff */
[----:B------:R-:W-:Y:S01]  /*10f0*/  LOP3.LUT R0, R0, 0x7, RZ, 0xc0, !PT ;  /* 0x0000000700007812 */ /* 0x000fe200078ec0ff */
[----:B------:R-:W-:Y:S01]  /*1100*/  ULEA.HI UR5, UR5, UR4, URZ, 0x6 ;  /* 0x0000000405057291 */ /* 0x000fe2000f8f303f */
[----:B------:R-:W-:Y:S01]  /*1110*/  LOP3.LUT R23, R4, 0x30, RZ, 0xc0, !PT ;  /* 0x0000003004177812 */ /* 0x000fe200078ec0ff */
[----:B------:R-:W-:Y:S01]  /*1120*/  IMAD R90, R90, -0x2, R5 ;  /* 0xfffffffe5a5a7824 */ /* 0x000fe200078e0205 */
[--C-:B------:R-:W-:Y:S01]  /*1130*/  LOP3.LUT R22, R7, 0x40, R0.reuse, 0xe2, !PT ;  /* 0x0000004007167812 */ /* 0x100fe200078ee200 */
[----:B------:R-:W-:Y:S01]  /*1140*/  USHF.R.S32.HI UR43, URZ, 0x6, UR5 ;  /* 0x000000063f2b7899 */ /* 0x000fe20008011405 */
[-C--:B------:R-:W-:Y:S01]  /*1150*/  IADD3 R5, RZ, -R23.reuse, -R0 ;  /* 0x80000017ff057210 */ /* 0x080fe20007ffe800 */
[----:B------:R-:W-:Y:S01]  /*1160*/  IMAD.MOV.U32 R0, RZ, RZ, -0x1 ;  /* 0xffffffffff007424 */ /* 0x000fe200078e00ff */
[C---:B------:R-:W-:Y:S01]  /*1170*/  LOP3.LUT R93, R3.reuse, 0x80, RZ, 0xc0, !PT ;  /* 0x00000080035d7812 */ /* 0x040fe200078ec0ff */
[----:B------:R-:W-:Y:S01]  /*1180*/  UISETP.LT.AND UP0, UPT, UR43, 0x1, UPT ;  /* 0x000000012b00788c */ /* 0x000fe2000bf01270 */
[----:B------:R-:W-:Y:S01]  /*1190*/  IMAD.MOV.U32 R4, RZ, RZ, 0x1 ;  /* 0x00000001ff047424 */ /* 0x000fe200078e00ff */
[----:B------:R-:W-:Y:S01]  /*11a0*/  ULDC UR4, c[0x0][0x284] ;  /* 0x0000a10000047ab9 */ /* 0x000fe20000000800 */
[----:B------:R-:W-:Y:S01]  /*11b0*/  IMAD R5, R14, -0x40, R5 ;  /* 0xffffffc00e057824 */ /* 0x000fe200078e0205 */
[----:B------:R-:W-:Y:S01]  /*11c0*/  LOP3.LUT R22, R22, R23, RZ, 0xfc, !PT ;  /* 0x0000001716167212 */ /* 0x000fe200078efcff */
[----:B------:R-:W-:Y:S01]  /*11d0*/  USEL UR44, UR43, 0x1, UP0 ;  /* 0x000000012b2c7887 */ /* 0x000fe20008000000 */
[-C--:B--2---:R-:W-:Y:S01]  /*11e0*/  SHF.L.U32 R0, R0, R91.reuse, RZ ;  /* 0x0000005b00007219 */ /* 0x084fe200000006ff */
[----:B------:R-:W-:Y:S01]  /*11f0*/  IMAD.SHL.U32 R92, R3, 0x2, RZ ;  /* 0x00000002035c7824 */ /* 0x000fe200078e00ff */
[----:B------:R-:W-:Y:S01]  /*1200*/  SHF.L.U32 R91, R4, R91, RZ ;  /* 0x0000005b045b7219 */ /* 0x000fe200000006ff */
[----:B------:R-:W-:Y:S01]  /*1210*/  VIADD R95, R5, UR4 ;  /* 0x00000004055f7c36 */ /* 0x000fe20008000000 */
[----:B------:R-:W-:Y:S01]  /*1220*/  SHF.R.U32.HI R93, RZ, 0x7, R93 ;  /* 0x00000007ff5d7819 */ /* 0x000fe2000001165d */
[----:B------:R-:W-:Y:S01]  /*1230*/  IMAD.MOV.U32 R23, RZ, RZ, RZ ;  /* 0x000000ffff177224 */ /* 0x000fe200078e00ff */
[----:B------:R-:W-:Y:S01]  /*1240*/  LOP3.LUT R94, RZ, R0, RZ, 0x33, !PT ;  /* 0x00000000ff5e7212 */ /* 0x000fe200078e33ff */
[----:B------:R-:W-:Y:S01]  /*1250*/  UIADD3 UR44, UR43, -UR44, URZ ;  /* 0x8000002c2b2c7290 */ /* 0x000fe2000fffe03f */
[----:B------:R-:W-:Y:S01]  /*1260*/  UMOV UR40, URZ ;  /* 0x0000003f00287c82 */ /* 0x000fe20008000000 */
[----:B------:R-:W-:-:S10]  /*1270*/  UMOV UR41, URZ ;  /* 0x0000003f00297c82 */ /* 0x000fd40008000000 */
.L_x_163:
[----:B------:R-:W0:Y:S01]  /*1280*/  SHFL.IDX PT, R0, R93, RZ, 0x1f ;  /* 0x00001fff5d007589 */ /* 0x000e2200000e0000 */
[----:B-1----:R-:W1:Y:S01]  /*1290*/  S2UR UR7, SR_CgaCtaId ;  /* 0x00000000000779c3 */ /* 0x002e620000008800 */
[----:B------:R-:W-:Y:S01]  /*12a0*/  UMOV UR6, 0x400 ;  /* 0x0000040000067882 */ /* 0x000fe20000000000 */
[----:B0-----:R-:W-:Y:S01]  /*12b0*/  R2UR UR4, R0 ;  /* 0x00000000000472ca */ /* 0x001fe200000e0000 */
[----:B-1----:R-:W-:-:S12]  /*12c0*/  ULEA UR6, UR7, UR6, 0x18 ;  /* 0x0000000607067291 */ /* 0x002fd8000f8ec03f */
[----:B------:R-:W-:-:S04]  /*12d0*/  ULEA.HI UR5, UR4, UR4, URZ, 0x1 ;  /* 0x0000000404057291 */ /* 0x000fc8000f8f083f */
[----:B------:R-:W-:-:S04]  /*12e0*/  ULOP3.LUT UR5, UR5, 0xffffe, URZ, 0xc0, !UPT ;  /* 0x000ffffe05057892 */ /* 0x000fc8000f8ec03f */
[----:B------:R-:W-:-:S03]  /*12f0*/  UIADD3 UR5, UR4, -UR5, URZ ;  /* 0x8000000504057290 */ /* 0x000fc6000fffe03f */
[----:B------:R-:W-:Y:S01]  /*1300*/  ULDC UR4, c[0x0][0x28c] ;  /* 0x0000a30000047ab9 */ /* 0x000fe20000000800 */
[----:B------:R-:W-:Y:S01]  /*1310*/  ULEA UR5, UR5, UR6, 0xc ;  /* 0x0000000605057291 */ /* 0x000fe2000f8e603f */
[----:B------:R-:W-:-:S03]  /*1320*/  ISETP.LT.AND P0, PT, RZ, UR4, PT ;  /* 0x00000004ff007c0c */ /* 0x000fc6000bf01270 */
[----:B------:R-:W-:-:S04]  /*1330*/  UIADD3 UR5, UR5, 0x180, URZ ;  /* 0x0000018005057890 */ /* 0x000fc8000fffe03f */
[----:B------:R-:W-:-:S04]  /*1340*/  USHF.R.U32.HI UR5, URZ, 0x4, UR5 ;  /* 0x000000043f057899 */ /* 0x000fc80008011605 */
[----:B------:R-:W-:-:S04]  /*1350*/  ULOP3.LUT UR5, UR5, 0x3fff, URZ, 0xc0, !UPT ;  /* 0x00003fff05057892 */ /* 0x000fc8000f8ec03f */
[----:B------:R-:W-:Y:S01]  /*1360*/  ULOP3.LUT UR45, UR5, 0x10000, URZ, 0xfc, !UPT ;  /* 0x00010000052d7892 */ /* 0x000fe2000f8efc3f */
[----:B---34-:R-:W-:Y:S11]  /*1370*/  @P0 BRA `(.L_x_14) ;  /* 0x0000000000400947 */ /* 0x018ff60003800000 */
[----:B------:R-:W-:Y:S01]  /*1380*/  MOV R0, 0x0 ;  /* 0x0000000000007802 */ /* 0x000fe20000000f00 */
[----:B------:R-:W-:Y:S01]  /*1390*/  ULDC.64 UR4, c[0x4][0x68] ;  /* 0x01001a0000047ab9 */ /* 0x000fe20000000a00 */
[----:B------:R-:W-:Y:S01]  /*13a0*/  ULDC.64 UR6, c[0x4][0x8] ;  /* 0x0100020000067ab9 */ /* 0x000fe20000000a00 */
[----:B------:R-:W-:Y:S01]  /*13b0*/  IMAD.U32 R4, RZ, RZ, UR4 ;  /* 0x00000004ff047e24 */ /* 0x000fe2000f8e00ff */
[----:B------:R0:W1:Y:S01]  /*13c0*/  LDC.64 R14, c[0x4][R0] ;  /* 0x01000000000e7b82 */ /* 0x0000620000000a00 */
[----:B------:R-:W-:Y:S01]  /*13d0*/  IMAD.U32 R5, RZ, RZ, UR5 ;  /* 0x00000005ff057e24 */ /* 0x000fe2000f8e00ff */
[----:B------:R-:W-:Y:S01]  /*13e0*/  ULDC.64 UR4, c[0x4][0x70] ;  /* 0x01001c0000047ab9 */ /* 0x000fe20000000a00 */
[----:B------:R-:W-:Y:S02]  /*13f0*/  IMAD.U32 R10, RZ, RZ, UR6 ;  /* 0x00000006ff0a7e24 */ /* 0x000fe4000f8e00ff */
[----:B------:R-:W-:Y:S02]  /*1400*/  IMAD.U32 R6, RZ, RZ, UR4 ;  /* 0x00000004ff067e24 */ /* 0x000fe4000f8e00ff */
[----:B------:R-:W-:-:S02]  /*1410*/  IMAD.U32 R7, RZ, RZ, UR5 ;  /* 0x00000005ff077e24 */ /* 0x000fc4000f8e00ff */
[----:B------:R-:W-:Y:S02]  /*1420*/  IMAD.U32 R11, RZ, RZ, UR7 ;  /* 0x00000007ff0b7e24 */ /* 0x000fe4000f8e00ff */
[----:B------:R-:W-:Y:S02]  /*1430*/  IMAD.MOV.U32 R8, RZ, RZ, 0x1e1 ;  /* 0x000001e1ff087424 */ /* 0x000fe400078e00ff */
[----:B------:R-:W-:Y:S02]  /*1440*/  IMAD.MOV.U32 R12, RZ, RZ, 0x1 ;  /* 0x00000001ff0c7424 */ /* 0x000fe400078e00ff */
[----:B0-----:R-:W-:-:S07]  /*1450*/  IMAD.MOV.U32 R13, RZ, RZ, RZ ;  /* 0x000000ffff0d7224 */ /* 0x001fce00078e00ff */
[----:B------:R-:W-:-:S07]  /*1460*/  LEPC R20, `(.L_x_14) ;  /* 0x000000001014794e */ /* 0x000fce0000000000 */
[----:B-1---5:R-:W-:Y:S05]  /*1470*/  CALL.ABS.NOINC R14 ;  /* 0x000000000e007343 */ /* 0x022fea0003c00000 */
.L_x_14:
[----:B------:R-:W-:-:S04]  /*1480*/  LOP3.LUT R0, R18, 0x1, RZ, 0xfc, !PT ;  /* 0x0000000112007812 */ /* 0x000fc800078efcff */
[----:B------:R-:W-:-:S13]  /*1490*/  ISETP.NE.AND P0, PT, R0, 0x3, PT ;  /* 0x000000030000780c */ /* 0x000fda0003f05270 */
[----:B------:R-:W-:Y:S05]  /*14a0*/  @!P0 BRA `(.L_x_15) ;  /* 0x0000000000048947 */ /* 0x000fea0003800000 */
[----:B------:R-:W-:Y:S01]  /*14b0*/  BPT.TRAP 0x1 ;  /* 0x000000040000795c */ /* 0x000fe20000300000 */
.L_x_15:
[----:B------:R-:W0:Y:S01]  /*14c0*/  S2UR UR5, SR_CgaCtaId ;  /* 0x00000000000579c3 */ /* 0x000e220000008800 */
[----:B------:R-:W-:Y:S01]  /*14d0*/  UMOV UR4, 0x400 ;  /* 0x0000040000047882 */ /* 0x000fe20000000000 */
[----:B------:R-:W-:Y:S02]  /*14e0*/  IMAD.U32 R0, RZ, RZ, UR40 ;  /* 0x00000028ff007e24 */ /* 0x000fe4000f8e00ff */
[----:B------:R-:W-:-:S03]  /*14f0*/  IMAD.U32 R3, RZ, RZ, UR41 ;  /* 0x00000029ff037e24 */ /* 0x000fc6000f8e00ff */
[----:B------:R-:W-:Y:S01]  /*1500*/  SHF.L.U32 R0, R0, 0x1f, RZ ;  /* 0x0000001f00007819 */ /* 0x000fe200000006ff */
[----:B0-----:R-:W-:-:S06]  /*1510*/  ULEA UR4, UR5, UR4, 0x18 ;  /* 0x0000000405047291 */ /* 0x001fcc000f8ec03f */
[----:B------:R-:W-:-:S04]  /*1520*/  IMAD.U32 R6, RZ, RZ, UR4 ;  /* 0x00000004ff067e24 */ /* 0x000fc8000f8e00ff */
[----:B------:R-:W-:-:S04]  /*1530*/  IMAD R3, R3, 0x8, R6 ;  /* 0x0000000803037824 */ /* 0x000fc800078e0206 */
[----:B------:R0:W1:Y:S01]  /*1540*/  SYNCS.PHASECHK.TRANS64.TRYWAIT P1, [R3+URZ], R0 ;  /* 0x00000000030075a7 */ /* 0x000062000802017f */
[----:B------:R-:W-:Y:S05]  /*1550*/  @!P0 BRA `(.L_x_16) ;  /* 0x0000000000048947 */ /* 0x000fea0003800000 */
[----:B------:R-:W-:Y:S01]  /*1560*/  BPT.TRAP 0x1 ;  /* 0x000000040000795c */ /* 0x000fe20000300000 */
.L_x_16:
[----:B------:R-:W-:-:S05]  /*1570*/  IMAD.U32 R4, RZ, RZ, UR44 ;  /* 0x0000002cff047e24 */ /* 0x000fca000f8e00ff */
[----:B------:R-:W-:Y:S01]  /*1580*/  ISETP.GE.AND P2, PT, R4, 0x1, PT ;  /* 0x000000010400780c */ /* 0x000fe20003f46270 */
[----:B-1----:R-:W-:-:S12]  /*1590*/  @P1 BRA `(.L_x_17) ;  /* 0x0000000000081947 */ /* 0x002fd80003800000 */
[----:B------:R-:W1:Y:S02]  /*15a0*/  SYNCS.PHASECHK.TRANS64.TRYWAIT P1, [R3+URZ], R0 ;  /* 0x00000000030075a7 */ /* 0x000e64000802017f */
[----:B-1----:R-:W-:Y:S05]  /*15b0*/  @!P1 BRA `(.L_x_18) ;  /* 0x0000005c00449947 */ /* 0x002fea0003800000 */
.L_x_17:
[----:B------:R-:W-:Y:S05]  /*15c0*/  WARPSYNC.ALL ;  /* 0x0000000000007948 */ /* 0x000fea0003800000 */
[----:B------:R-:W-:Y:S01]  /*15d0*/  R2UR UR4, R6 ;  /* 0x00000000060472ca */ /* 0x000fe200000e0000 */
[----:B------:R-:W-:Y:S01]  /*15e0*/  ULEA UR6, UR41, UR45, 0xa ;  /* 0x0000002d29067291 */ /* 0x000fe2000f8e503f */
[----:B------:R-:W-:Y:S01]  /*15f0*/  WARPGROUP.ARRIVE ;  /* 0x00000000000079c5 */ /* 0x000fe20000000000 */
[----:B------:R-:W-:Y:S01]  /*1600*/  UMOV UR9, 0x80000020 ;  /* 0x8000002000097882 */ /* 0x000fe20000000000 */
[----:B------:R-:W-:Y:S01]  /*1610*/  UMOV UR11, 0x80000020 ;  /* 0x80000020000b7882 */ /* 0x000fe20000000000 */
[----:B------:R-:W-:-:S03]  /*1620*/  UIADD3 UR7, UR6, 0x200, URZ ;  /* 0x0000020006077890 */ /* 0x000fc6000fffe03f */
[----:B------:R-:W-:-:S05]  /*1630*/  UMOV UR8, UR6 ;  /* 0x0000000600087c82 */ /* 0x000fca0008000000 */
[----:B------:R-:W-:-:S04]  /*1640*/  UIADD3 UR4, UR4, 0x2c180, URZ ;  /* 0x0002c18004047890 */ /* 0x000fc8000fffe03f */
[----:B------:R-:W-:-:S04]  /*1650*/  USHF.R.U32.HI UR4, URZ, 0x4, UR4 ;  /* 0x000000043f047899 */ /* 0x000fc80008011604 */
[----:B------:R-:W-:-:S04]  /*1660*/  ULOP3.LUT UR4, UR4, 0x3fff, URZ, 0xc0, !UPT ;  /* 0x00003fff04047892 */ /* 0x000fc8000f8ec03f */
[----:B------:R-:W-:-:S04]  /*1670*/  ULOP3.LUT UR4, UR4, 0x10000, URZ, 0xfc, !UPT ;  /* 0x0001000004047892 */ /* 0x000fc8000f8efc3f */
[----:B------:R-:W-:-:S07]  /*1680*/  ULEA UR5, UR41, UR4, 0x8 ;  /* 0x0000000429057291 */ /* 0x000fce000f8e403f */
[----:B------:R-:W-:Y:S02]  /*1690*/  UMOV UR10, UR5 ;  /* 0x00000005000a7c82 */ /* 0x000fe40008000000 */
[----:B------:R-:W-:Y:S01]  /*16a0*/  IGMMA.64x64x32.S8.S8 R56, gdesc[UR8], RZ, !UPT, gsb0 ;  /* 0x01e00000083879f1 */ /* 0x000fe2000c0410ff */
[----:B------:R-:W-:Y:S01]  /*16b0*/  UMOV UR8, UR7 ;  /* 0x0000000700087c82 */ /* 0x000fe20008000000 */
[----:B------:R-:W-:Y:S01]  /*16c0*/  UMOV UR9, 0x80000020 ;  /* 0x8000002000097882 */ /* 0x000fe20000000000 */
[----:B------:R-:W-:Y:S02]  /*16d0*/  WARPGROUP.DEPBAR.LE gsb0, 0x0 ;  /* 0x00008000000079c5 */ /* 0x000fe40000010000 */
[----:B------:R-:W-:-:S06]  /*16e0*/  WARPGROUP.ARRIVE ;  /* 0x00000000000079c5 */ /* 0x000fcc0000000000 */
[----:B------:R-:W-:Y:S01]  /*16f0*/  IGMMA.64x64x32.S8.S8 R24, gdesc[UR8], RZ, !UPT, gsb0 ;  /* 0x01e00000081879f1 */ /* 0x000fe2000c0410ff */
[----:B------:R-:W-:Y:S02]  /*1700*/  UIADD3 UR8, UR6, 0x2, URZ ;  /* 0x0000000206087890 */ /* 0x000fe4000fffe03f */
[----:B------:R-:W-:Y:S01]  /*1710*/  UIADD3 UR10, UR5, 0x2, URZ ;  /* 0x00000002050a7890 */ /* 0x000fe2000fffe03f */
[----:B------:R-:W-:Y:S01]  /*1720*/  UMOV UR9, 0x80000020 ;  /* 0x8000002000097882 */ /* 0x000fe20000000000 */
[----:B------:R-:W-:Y:S01]  /*1730*/  UMOV UR11, 0x80000020 ;  /* 0x80000020000b7882 */ /* 0x000fe20000000000 */
[----:B------:R-:W-:Y:S01]  /*1740*/  UIADD3 UR6, UR6, 0x202, URZ ;  /* 0x0000020206067890 */ /* 0x000fe2000fffe03f */
[----:B------:R-:W-:Y:S02]  /*1750*/  WARPGROUP.DEPBAR.LE gsb0, 0x0 ;  /* 0x00008000000079c5 */ /* 0x000fe40000010000 */
[----:B------:R-:W-:-:S06]  /*1760*/  WARPGROUP.ARRIVE ;  /* 0x00000000000079c5 */ /* 0x000fcc0000000000 */
[----:B------:R-:W-:Y:S01]  /*1770*/  IGMMA.64x64x32.S8.S8 R56, gdesc[UR8], R56, gsb0 ;  /* 0x01e00000083879f1 */ /* 0x000fe20008041038 */
[----:B------:R-:W-:Y:S01]  /*1780*/  UMOV UR8, UR6 ;  /* 0x0000000600087c82 */ /* 0x000fe20008000000 */
[----:B------:R-:W-:Y:S01]  /*1790*/  UMOV UR9, 0x80000020 ;  /* 0x8000002000097882 */ /* 0x000fe20000000000 */
[----:B------:R-:W-:Y:S02]  /*17a0*/  WARPGROUP.DEPBAR.LE gsb0, 0x0 ;  /* 0x00008000000079c5 */ /* 0x000fe40000010000 */
[----:B------:R-:W-:-:S06]  /*17b0*/  WARPGROUP.ARRIVE ;  /* 0x00000000000079c5 */ /* 0x000fcc0000000000 */
[----:B------:R-:W-:Y:S03]  /*17c0*/  IGMMA.64x64x32.S8.S8 R24, gdesc[UR8], R24, gsb0 ;  /* 0x01e00000081879f1 */ /* 0x000fe60008041018 */
[----:B------:R-:W-:Y:S02]  /*17d0*/  WARPGROUP.DEPBAR.LE gsb0, 0x0 ;  /* 0x00008000000079c5 */ /* 0x000fe40000010000 */
[----:B------:R-:W-:Y:S05]  /*17e0*/  @!P2 BRA `(.L_x_19) ;  /* 0x00000004001ca947 */ /* 0x000fea0003800000 */
[----:B------:R-:W-:Y:S01]  /*17f0*/  UIADD3 UR5, UR41, 0x1, URZ ;  /* 0x0000000129057890 */ /* 0x000fe2000fffe03f */
[----:B01----:R-:W-:Y:S02]  /*1800*/  IMAD.U32 R0, RZ, RZ, UR44 ;  /* 0x0000002cff007e24 */ /* 0x003fe4000f8e00ff */
[----:B------:R-:W-:Y:S01]  /*1810*/  IMAD.U32 R3, RZ, RZ, UR41 ;  /* 0x00000029ff037e24 */ /* 0x000fe2000f8e00ff */
[----:B------:R-:W-:-:S04]  /*1820*/  UISETP.NE.AND UP0, UPT, UR5, 0xb, UPT ;  /* 0x0000000b0500788c */ /* 0x000fc8000bf05270 */
[----:B------:R-:W-:Y:S02]  /*1830*/  USEL UR6, URZ, 0x1, UP0 ;  /* 0x000000013f067887 */ /* 0x000fe40008000000 */
[----:B------:R-:W-:Y:S02]  /*1840*/  USEL UR5, UR5, URZ, UP0 ;  /* 0x0000003f05057287 */ /* 0x000fe40008000000 */
[----:B------:R-:W-:-:S06]  /*1850*/  ULOP3.LUT UR6, UR40, UR6, URZ, 0x3c, !UPT ;  /* 0x0000000628067292 */ /* 0x000fcc000f8e3c3f */
[----:B------:R-:W-:-:S07]  /*1860*/  IMAD.U32 R7, RZ, RZ, UR6 ;  /* 0x00000006ff077e24 */ /* 0x000fce000f8e00ff */
.L_x_26:
[----:B0-----:R-:W-:Y:S05]  /*1870*/  @!P0 BRA `(.L_x_20) ;  /* 0x0000000000048947 */ /* 0x001fea0003800000 */
[----:B------:R-:W-:Y:S01]  /*1880*/  BPT.TRAP 0x1 ;  /* 0x000000040000795c */ /* 0x000fe20000300000 */
.L_x_20:
[----:B------:R-:W0:Y:S01]  /*1890*/  S2UR UR7, SR_CgaCtaId ;  /* 0x00000000000779c3 */ /* 0x000e220000008800 */
[----:B------:R-:W-:Y:S01]  /*18a0*/  UMOV UR6, 0x400 ;  /* 0x0000040000067882 */ /* 0x000fe20000000000 */
[----:B------:R-:W-:Y:S01]  /*18b0*/  IMAD.U32 R5, RZ, RZ, UR5 ;  /* 0x00000005ff057e24 */ /* 0x000fe2000f8e00ff */
[----:B------:R-:W-:Y:S01]  /*18c0*/  SHF.L.U32 R4, R7, 0x1f, RZ ;  /* 0x0000001f07047819 */ /* 0x000fe200000006ff */
[----:B0-----:R-:W-:-:S06]  /*18d0*/  ULEA UR6, UR7, UR6, 0x18 ;  /* 0x0000000607067291 */ /* 0x001fcc000f8ec03f */
[----:B------:R-:W-:-:S04]  /*18e0*/  IMAD.U32 R6, RZ, RZ, UR6 ;  /* 0x00000006ff067e24 */ /* 0x000fc8000f8e00ff */
[----:B------:R-:W-:-:S04]  /*18f0*/  IMAD R5, R5, 0x8, R6 ;  /* 0x0000000805057824 */ /* 0x000fc800078e0206 */
[----:B------:R0:W1:Y:S01]  /*1900*/  SYNCS.PHASECHK.TRANS64.TRYWAIT P1, [R5+URZ], R4 ;  /* 0x00000004050075a7 */ /* 0x000062000802017f */
[----:B------:R-:W-:Y:S05]  /*1910*/  @!P0 BRA `(.L_x_21) ;  /* 0x0000000000048947 */ /* 0x000fea0003800000 */
[----:B------:R-:W-:Y:S01]  /*1920*/  BPT.TRAP 0x1 ;  /* 0x000000040000795c */ /* 0x000fe20000300000 */
.L_x_21:
[----:B-1----:R-:W-:Y:S05]  /*1930*/  @P1 BRA `(.L_x_22) ;  /* 0x0000000000081947 */ /* 0x002fea0003800000 */
[----:B------:R-:W1:Y:S02]  /*1940*/  SYNCS.PHASECHK.TRANS64.TRYWAIT P1, [R5+URZ], R4 ;  /* 0x00000004050075a7 */ /* 0x000e64000802017f */
[----:B-1----:R-:W-:Y:S05]  /*1950*/  @!P1 BRA `(.L_x_23) ;  /* 0x0000005800709947 */ /* 0x002fea0003800000 */
.L_x_22:
[----:B------:R-:W-:Y:S01]  /*1960*/  ULEA UR6, UR5, UR4, 0x8 ;  /* 0x0000000405067291 */ /* 0x000fe2000f8e403f */
[----:B------:R-:W-:Y:S01]  /*1970*/  WARPGROUP.ARRIVE ;  /* 0x00000000000079c5 */ /* 0x000fe20000000000 */
[----:B------:R-:W-:Y:S01]  /*1980*/  ULEA UR7, UR5, UR45, 0xa ;  /* 0x0000002d05077291 */ /* 0x000fe2000f8e503f */
[----:B------:R-:W-:Y:S01]  /*1990*/  UMOV UR11, 0x80000020 ;  /* 0x80000020000b7882 */ /* 0x000fe20000000000 */
[----:B------:R-:W-:Y:S02]  /*19a0*/  UMOV UR9, 0x80000020 ;  /* 0x8000002000097882 */ /* 0x000fe40000000000 */
[----:B------:R-:W-:Y:S01]  /*19b0*/  UIADD3 UR12, UR7, 0x200, URZ ;  /* 0x00000200070c7890 */ /* 0x000fe2000fffe03f */
[----:B------:R-:W-:Y:S02]  /*19c0*/  UMOV UR10, UR6 ;  /* 0x00000006000a7c82 */ /* 0x000fe40008000000 */
[----:B------:R-:W-:Y:S02]  /*19d0*/  UMOV UR8, UR7 ;  /* 0x0000000700087c82 */ /* 0x000fe40008000000 */
[----:B------:R-:W-:Y:S01]  /*19e0*/  IGMMA.64x64x32.S8.S8 R56, gdesc[UR8], R56, gsb0 ;  /* 0x01e00000083879f1 */ /* 0x000fe20008041038 */
[----:B------:R-:W-:Y:S01]  /*19f0*/  UMOV UR9, 0x80000020 ;  /* 0x8000002000097882 */ /* 0x000fe20000000000 */
[----:B------:R-:W-:Y:S01]  /*1a00*/  UMOV UR8, UR12 ;  /* 0x0000000c00087c82 */ /* 0x000fe20008000000 */
[----:B------:R-:W-:-:S02]  /*1a10*/  WARPGROUP.DEPBAR.LE gsb0, 0x0 ;  /* 0x00008000000079c5 */ /* 0x000fc40000010000 */
[----:B------:R-:W-:-:S06]  /*1a20*/  WARPGROUP.ARRIVE ;  /* 0x00000000000079c5 */ /* 0x000fcc0000000000 */
[----:B------:R-:W-:Y:S01]  /*1a30*/  IGMMA.64x64x32.S8.S8 R24, gdesc[UR8], R24, gsb0 ;  /* 0x01e00000081879f1 */ /* 0x000fe20008041018 */
        /* <DEDUP_REMOVED lines=15> */
[----:B------:R-:W-:Y:S01]  /*1b30*/  BPT.TRAP 0x1 ;  /* 0x000000040000795c */ /* 0x000fe20000300000 */
.L_x_24:
[----:B01----:R-:W-:Y:S01]  /*1b40*/  IMAD R4, R3, 0x8, R6 ;  /* 0x0000000803047824 */ /* 0x003fe200078e0206 */
[----:B------:R-:W-:-:S03]  /*1b50*/  ISETP.GT.U32.AND P1, PT, R18, 0x1, PT ;  /* 0x000000011200780c */ /* 0x000fc60003f24070 */
[----:B------:R-:W-:-:S05]  /*1b60*/  VIADD R4, R4, 0x58 ;  /* 0x0000005804047836 */ /* 0x000fca0000000000 */
[----:B------:R-:W-:-:S04]  /*1b70*/  PRMT R4, RZ, 0x654, R4 ;  /* 0x00000654ff047816 */ /* 0x000fc80000000004 */
[----:B------:R0:W-:Y:S01]  /*1b80*/  SYNCS.ARRIVE.TRANS64.RED.A1T0 RZ, [R4+URZ], RZ ;  /* 0x000000ff04ff79a7 */ /* 0x0001e2000810043f */
[----:B------:R-:W-:Y:S05]  /*1b90*/  @P1 BRA `(.L_x_25) ;  /* 0x0000000000041947 */ /* 0x000fea0003800000 */
[----:B------:R-:W-:Y:S01]  /*1ba0*/  BPT.TRAP 0x1 ;  /* 0x000000040000795c */ /* 0x000fe20000300000 */
.L_x_25:
[----:B------:R-:W-:Y:S01]  /*1bb0*/  UIADD3 UR5, UR5, 0x1, URZ ;  /* 0x0000000105057890 */ /* 0x000fe2000fffe03f */
[C---:B------:R-:W-:Y:S01]  /*1bc0*/  ISETP.GT.AND P2, PT, R0.reuse, 0x1, PT ;  /* 0x000000010000780c */ /* 0x040fe20003f44270 */
[----:B------:R-:W-:Y:S02]  /*1bd0*/  VIADD R3, R3, 0x1 ;  /* 0x0000000103037836 */ /* 0x000fe40000000000 */
[----:B------:R-:W-:Y:S01]  /*1be0*/  UISETP.NE.AND UP0, UPT, UR5, 0xb, UPT ;  /* 0x0000000b0500788c */ /* 0x000fe2000bf05270 */
[----:B------:R-:W-:Y:S02]  /*1bf0*/  VIADD R0, R0, 0xffffffff ;  /* 0xffffffff00007836 */ /* 0x000fe40000000000 */
[C---:B------:R-:W-:Y:S01]  /*1c00*/  ISETP.NE.AND P1, PT, R3.reuse, 0xb, PT ;  /* 0x0000000b0300780c */ /* 0x040fe20003f25270 */
[----:B------:R-:W-:Y:S02]  /*1c10*/  USEL UR6, URZ, 0x1, UP0 ;  /* 0x000000013f067887 */ /* 0x000fe40008000000 */
[----:B------:R-:W-:Y:S01]  /*1c20*/  USEL UR5, UR5, URZ, UP0 ;  /* 0x0000003f05057287 */ /* 0x000fe20008000000 */
[----:B------:R-:W-:-:S03]  /*1c30*/  SEL R3, R3, RZ, P1 ;  /* 0x000000ff03037207 */ /* 0x000fc60000800000 */
[----:B------:R-:W-:Y:S01]  /*1c40*/  LOP3.LUT R7, R7, UR6, RZ, 0x3c, !PT ;  /* 0x0000000607077c12 */ /* 0x000fe2000f8e3cff */
[----:B------:R-:W-:Y:S07]  /*1c50*/  @P2 BRA `(.L_x_26) ;  /* 0xfffffffc00042947 */ /* 0x000fee000383ffff */
.L_x_19:
[----:B01----:R-:W0:Y:S02]  /*1c60*/  LDC R0, c[0x0][0x28c] ;  /* 0x0000a300ff007b82 */ /* 0x003e240000000800 */
[----:B0-----:R-:W-:-:S13]  /*1c70*/  ISETP.GE.AND P1, PT, R0, 0x1, PT ;  /* 0x000000010000780c */ /* 0x001fda0003f26270 */
[----:B------:R-:W-:Y:S05]  /*1c80*/  @!P1 BRA `(.L_x_27) ;  /* 0x0000000000389947 */ /* 0x000fea0003800000 */
[----:B------:R-:W-:Y:S05]  /*1c90*/  @!P0 BRA `(.L_x_28) ;  /* 0x0000000000048947 */ /* 0x000fea0003800000 */
[----:B------:R-:W-:Y:S01]  /*1ca0*/  BPT.TRAP 0x1 ;  /* 0x000000040000795c */ /* 0x000fe20000300000 */
.L_x_28:
[----:B------:R-:W-:Y:S01]  /*1cb0*/  UIADD3 UR6, UR44, UR41, URZ ;  /* 0x000000292c067290 */ /* 0x000fe2000fffe03f */
[----:B------:R-:W-:-:S03]  /*1cc0*/  ISETP.GT.U32.AND P0, PT, R18, 0x1, PT ;  /* 0x000000011200780c */ /* 0x000fc60003f04070 */
[----:B------:R-:W-:-:S04]  /*1cd0*/  UIMAD.WIDE.U32 UR4, UR6, -0x45d1745d, URZ ;  /* 0xba2e8ba3060478a5 */ /* 0x000fc8000f8e003f */
[----:B------:R-:W-:-:S04]  /*1ce0*/  USHF.R.U32.HI UR4, URZ, 0x3, UR5 ;  /* 0x000000033f047899 */ /* 0x000fc80008011605 */
[----:B------:R-:W-:-:S06]  /*1cf0*/  UIMAD UR6, UR4, -0xb, UR6 ;  /* 0xfffffff5040678a4 */ /* 0x000fcc000f8e0206 */
[----:B------:R-:W-:-:S04]  /*1d00*/  IMAD.U32 R3, RZ, RZ, UR6 ;  /* 0x00000006ff037e24 */ /* 0x000fc8000f8e00ff */
[----:B------:R-:W-:-:S04]  /*1d10*/  IMAD R0, R3, 0x8, R6 ;  /* 0x0000000803007824 */ /* 0x000fc800078e0206 */
[----:B------:R-:W-:-:S05]  /*1d20*/  VIADD R0, R0, 0x58 ;  /* 0x0000005800007836 */ /* 0x000fca0000000000 */
[----:B------:R-:W-:-:S04]  /*1d30*/  PRMT R0, RZ, 0x654, R0 ;  /* 0x00000654ff007816 */ /* 0x000fc80000000000 */
[----:B------:R0:W-:Y:S01]  /*1d40*/  SYNCS.ARRIVE.TRANS64.RED.A1T0 RZ, [R0+URZ], RZ ;  /* 0x000000ff00ff79a7 */ /* 0x0001e2000810043f */
[----:B------:R-:W-:Y:S05]  /*1d50*/  @P0 BRA `(.L_x_27) ;  /* 0x0000000000040947 */ /* 0x000fea0003800000 */
[----:B------:R-:W-:Y:S01]  /*1d60*/  BPT.TRAP 0x1 ;  /* 0x000000040000795c */ /* 0x000fe20000300000 */
.L_x_27:
[----:B------:R-:W-:Y:S01]  /*1d70*/  IMAD.SHL.U32 R3, R98, 0x40, RZ ;  /* 0x0000004062037824 */ /* 0x000fe200078e00ff */
[----:B------:R-:W-:Y:S01]  /*1d80*/  UIADD3 UR41, UR43, UR41, URZ ;  /* 0x000000292b297290 */ /* 0x000fe2000fffe03f */
[----:B------:R-:W-:Y:S01]  /*1d90*/  IMAD.SHL.U32 R12, R97, 0x100, RZ ;  /* 0x00000100610c7824 */ /* 0x000fe200078e00ff */
[----:B------:R-:W-:Y:S01]  /*1da0*/  ULDC UR7, c[0x0][0x288] ;  /* 0x0000a20000077ab9 */ /* 0x000fe20000000800 */
[----:B------:R-:W-:Y:S01]  /*1db0*/  ULDC UR10, c[0x0][0x284] ;  /* 0x0000a100000a7ab9 */ /* 0x000fe20000000800 */
[----:B------:R-:W-:Y:S01]  /*1dc0*/  UISETP.GT.U32.AND UP0, UPT, UR41, 0xa, UPT ;  /* 0x0000000a2900788c */ /* 0x000fe2000bf04070 */
[C---:B------:R-:W-:Y:S01]  /*1dd0*/  ISETP.GE.AND P0, PT, R3.reuse, UR7, PT ;  /* 0x0000000703007c0c */ /* 0x040fe2000bf06270 */
[----:B------:R-:W-:Y:S01]  /*1de0*/  UISETP.GE.U32.AND UP1, UPT, UR43, 0xb, UPT ;  /* 0x0000000b2b00788c */ /* 0x000fe2000bf26070 */
[----:B------:R-:W-:Y:S01]  /*1df0*/  SHF.R.S32.HI R102, RZ, 0x1f, R19 ;  /* 0x0000001fff667819 */ /* 0x000fe20000011413 */
[----:B------:R-:W-:Y:S01]  /*1e00*/  UISETP.LT.U32.AND UP0, UPT, UR43, 0xb, UP0 ;  /* 0x0000000b2b00788c */ /* 0x000fe20008701070 */
[----:B------:R-:W-:Y:S01]  /*1e10*/  ISETP.GE.OR P0, PT, R12, UR10, P0 ;  /* 0x0000000a0c007c0c */ /* 0x000fe20008706670 */
[----:B------:R-:W-:Y:S01]  /*1e20*/  UIMAD.WIDE.U32 UR4, UR41, -0x45d1745d, URZ ;  /* 0xba2e8ba3290478a5 */ /* 0x000fe2000f8e003f */
[----:B------:R-:W-:Y:S01]  /*1e30*/  LOP3.LUT R20, R3, 0x6, R92, 0xf8, !PT ;  /* 0x0000000603147812 */ /* 0x000fe200078ef85c */
[----:B------:R-:W-:Y:S01]  /*1e40*/  USEL UR6, URZ, 0x1, !UP0 ;  /* 0x000000013f067887 */ /* 0x000fe2000c000000 */
[----:B------:R-:W-:-:S02]  /*1e50*/  ULDC.64 UR8, c[0x0][0x5d0] ;  /* 0x0001740000087ab9 */ /* 0x000fc40000000a00 */
[----:B------:R-:W-:Y:S01]  /*1e60*/  SHF.R.S32.HI R21, RZ, 0x1f, R20 ;  /* 0x0000001fff157819 */ /* 0x000fe20000011414 */
[----:B0-----:R-:W-:Y:S01]  /*1e70*/  IMAD R0, R102, UR8, RZ ;  /* 0x0000000866007c24 */ /* 0x001fe2000f8e02ff */
[----:B------:R-:W-:Y:S02]  /*1e80*/  USHF.R.U32.HI UR4, URZ, 0x3, UR5 ;  /* 0x000000033f047899 */ /* 0x000fe40008011605 */
[----:B------:R-:W-:Y:S01]  /*1e90*/  ULOP3.LUT UR40, UR40, UR6, URZ, 0x3c, !UPT ;  /* 0x0000000628287292 */ /* 0x000fe2000f8e3c3f */
[C---:B------:R-:W-:Y:S01]  /*1ea0*/  IMAD R7, R19.reuse, UR9, R0 ;  /* 0x0000000913077c24 */ /* 0x040fe2000f8e0200 */
[----:B------:R-:W-:Y:S01]  /*1eb0*/  UIMAD UR41, UR4, -0xb, UR41 ;  /* 0xfffffff5042978a4 */ /* 0x000fe2000f8e0229 */
[----:B------:R-:W-:Y:S01]  /*1ec0*/  IMAD.WIDE.U32 R4, R19, UR8, R20 ;  /* 0x0000000813047c25 */ /* 0x000fe2000f8e0014 */
[----:B------:R-:W-:-:S03]  /*1ed0*/  @UP1 ULOP3.LUT UR40, UR40, 0x1, UR4, 0x78, !UPT ;  /* 0x0000000128281892 */ /* 0x000fc6000f8e7804 */
[----:B------:R-:W-:Y:S02]  /*1ee0*/  IMAD.IADD R5, R5, 0x1, R7 ;  /* 0x0000000105057824 */ /* 0x000fe400078e0207 */
[----:B------:R-:W-:Y:S01]  /*1ef0*/  IMAD.MOV.U32 R0, RZ, RZ, -0x1 ;  /* 0xffffffffff007424 */ /* 0x000fe200078e00ff */
[----:B------:R-:W-:Y:S06]  /*1f00*/  @P0 BRA `(.L_x_29) ;  /* 0x0000003400000947 */ /* 0x000fec0003800000 */
[----:B------:R-:W0:Y:S01]  /*1f10*/  LDC.64 R98, c[0x0][0x5c8] ;  /* 0x00017200ff627b82 */ /* 0x000e220000000a00 */
[----:B------:R-:W-:Y:S01]  /*1f20*/  IMAD.WIDE R10, R97, 0x100, R22 ;  /* 0x00000100610a7825 */ /* 0x000fe200078e0216 */
[----:B------:R-:W-:Y:S01]  /*1f30*/  ULDC.64 UR4, c[0x0][0x5c0] ;  /* 0x0001700000047ab9 */ /* 0x000fe20000000a00 */
[----:B------:R-:W-:Y:S02]  /*1f40*/  BSSY B0, `(.L_x_29) ;  /* 0x000033c000007945 */ /* 0x000fe40003800000 */
[----:B------:R-:W-:Y:S02]  /*1f50*/  IMAD.IADD R97, R95, 0x1, -R12 ;  /* 0x000000015f617824 */ /* 0x000fe400078e0a0c */
[----:B------:R-:W-:Y:S02]  /*1f60*/  IMAD.IADD R3, R90, 0x1, -R3 ;  /* 0x000000015a037824 */ /* 0x000fe400078e0a03 */
[-C--:B0-----:R-:W-:Y:S01]  /*1f70*/  IMAD R6, R11, R98.reuse, RZ ;  /* 0x000000620b067224 */ /* 0x081fe200078e02ff */
[----:B------:R-:W-:Y:S01]  /*1f80*/  SHF.L.U64.HI R13, R98, 0x7, R99 ;  /* 0x00000007620d7819 */ /* 0x000fe20000010263 */
[----:B------:R-:W-:-:S04]  /*1f90*/  IMAD.WIDE.U32 R4, R10, R98, R4 ;  /* 0x000000620a047225 */ /* 0x000fc800078e0004 */
[----:B------:R-:W-:Y:S01]  /*1fa0*/  IMAD R7, R10, R99, R6 ;  /* 0x000000630a077224 */ /* 0x000fe200078e0206 */
[----:B------:R-:W-:Y:S01]  /*1fb0*/  IADD3 R14, P0, R4, UR4, RZ ;  /* 0x00000004040e7c10 */ /* 0x000fe2000ff1e0ff */
[C---:B------:R-:W-:Y:S02]  /*1fc0*/  IMAD.SHL.U32 R9, R98.reuse, 0x80, RZ ;  /* 0x0000008062097824 */ /* 0x040fe400078e00ff */
[----:B------:R-:W-:Y:S01]  /*1fd0*/  IMAD.IADD R7, R5, 0x1, R7 ;  /* 0x0000000105077824 */ /* 0x000fe200078e0207 */
[-C--:B------:R-:W-:Y:S02]  /*1fe0*/  LEA R4, P1, R98, R14.reuse, 0x3 ;  /* 0x0000000e62047211 */ /* 0x080fe400078218ff */
[----:B------:R-:W-:Y:S02]  /*1ff0*/  IADD3 R6, P2, R9, R14, RZ ;  /* 0x0000000e09067210 */ /* 0x000fe40007f5e0ff */
[----:B------:R-:W-:Y:S02]  /*2000*/  IADD3.X R15, R7, UR5, RZ, P0, !PT ;  /* 0x00000005070f7c10 */ /* 0x000fe400087fe4ff */
[----:B-----5:R-:W-:-:S02]  /*2010*/  ISETP.NE.AND P0, PT, R89, RZ, PT ;  /* 0x000000ff5900720c */ /* 0x020fc40003f05270 */
[----:B------:R-:W-:Y:S01]  /*2020*/  LEA.HI.X R5, R98, R15, R99, 0x3, P1 ;  /* 0x0000000f62057211 */ /* 0x000fe200008f1c63 */
[----:B------:R-:W-:Y:S01]  /*2030*/  IMAD.X R7, R13, 0x1, R15, P2 ;  /* 0x000000010d077824 */ /* 0x000fe200010e060f */
[----:B------:R-:W-:-:S05]  /*2040*/  IADD3 R8, P1, R9, R4, RZ ;  /* 0x0000000409087210 */ /* 0x000fca0007f3e0ff */
[----:B------:R-:W-:-:S04]  /*2050*/  IMAD.X R9, R13, 0x1, R5, P1 ;  /* 0x000000010d097824 */ /* 0x000fc800008e0605 */
[----:B------:R-:W-:Y:S05]  /*2060*/  @!P0 BRA `(.L_x_30) ;  /* 0x0000002400948947 */ /* 0x000fea0003800000 */
[----:B------:R-:W0:Y:S01]  /*2070*/  LDC.64 R100, c[0x0][0x5b0] ;  /* 0x00016c00ff647b82 */ /* 0x000e220000000a00 */
[----:B------:R-:W-:Y:S01]  /*2080*/  ULDC.64 UR4, c[0x0][0x5b8] ;  /* 0x00016e0000047ab9 */ /* 0x000fe20000000a00 */
[----:B------:R-:W-:Y:S01]  /*2090*/  ISETP.GE.AND P0, PT, R97, 0x1, PT ;  /* 0x000000016100780c */ /* 0x000fe20003f06270 */
[----:B------:R-:W-:Y:S01]  /*20a0*/  IMAD R98, R102, UR4, RZ ;  /* 0x0000000466627c24 */ /* 0x000fe2000f8e02ff */
[----:B------:R-:W-:Y:S01]  /*20b0*/  BSSY B1, `(.L_x_31) ;  /* 0x0000010000017945 */ /* 0x000fe20003800000 */
[----:B------:R-:W-:Y:S01]  /*20c0*/  IMAD.WIDE.U32 R20, R19, UR4, R20 ;  /* 0x0000000413147c25 */ /* 0x000fe2000f8e0014 */
[----:B------:R-:W-:Y:S02]  /*20d0*/  ISETP.LT.OR P3, PT, R3, 0x1, !P0 ;  /* 0x000000010300780c */ /* 0x000fe40004761670 */
[----:B------:R-:W1:Y:S01]  /*20e0*/  LDC.64 R12, c[0x0][0x5a8] ;  /* 0x00016a00ff0c7b82 */ /* 0x000e620000000a00 */
[----:B------:R-:W-:Y:S02]  /*20f0*/  IMAD R19, R19, UR5, R98 ;  /* 0x0000000513137c24 */ /* 0x000fe4000f8e0262 */
[----:B------:R-:W-:-:S02]  /*2100*/  IMAD.MOV.U32 R98, RZ, RZ, R20 ;  /* 0x000000ffff627224 */ /* 0x000fc400078e0014 */
[----:B------:R-:W-:Y:S02]  /*2110*/  IMAD.IADD R99, R21, 0x1, R19 ;  /* 0x0000000115637824 */ /* 0x000fe400078e0213 */
[-C--:B0-----:R-:W-:Y:S01]  /*2120*/  IMAD R19, R11, R100.reuse, RZ ;  /* 0x000000640b137224 */ /* 0x081fe200078e02ff */
[----:B------:R-:W-:Y:S01]  /*2130*/  SHF.L.U64.HI R105, R100, 0x3, R101 ;  /* 0x0000000364697819 */ /* 0x000fe20000010265 */
[----:B------:R-:W-:-:S04]  /*2140*/  IMAD.WIDE.U32 R102, R10, R100, R98 ;  /* 0x000000640a667225 */ /* 0x000fc800078e0062 */
[----:B------:R-:W-:Y:S01]  /*2150*/  IMAD R109, R10, R101, R19 ;  /* 0x000000650a6d7224 */ /* 0x000fe200078e0213 */
[----:B-1----:R-:W-:Y:S01]  /*2160*/  IADD3 R102, P1, R102, R12, RZ ;  /* 0x0000000c66667210 */ /* 0x002fe20007f3e0ff */
[----:B------:R-:W-:-:S03]  /*2170*/  IMAD.SHL.U32 R104, R100, 0x8, RZ ;  /* 0x0000000864687824 */ /* 0x000fc600078e00ff */
[----:B------:R-:W-:Y:S01]  /*2180*/  IADD3.X R103, R13, R103, R109, P1, !PT ;  /* 0x000000670d677210 */ /* 0x000fe20000ffe46d */
[----:B------:R-:W-:Y:S08]  /*2190*/  @P3 BRA `(.L_x_32) ;  /* 0x0000000000043947 */ /* 0x000ff00003800000 */
[----:B------:R0:W5:Y:S02]  /*21a0*/  LDG.E.U8 R96, desc[UR38][R102.64] ;  /* 0x0000002666607981 */ /* 0x000164000c1e1100 */
.L_x_32:
[----:B------:R-:W-:Y:S05]  /*21b0*/  BSYNC B1 ;  /* 0x0000000000017941 */ /* 0x000fea0003800000 */
.L_x_31:
[----:B-----5:R-:W-:Y:S01]  /*21c0*/  LOP3.LUT R19, R96, 0xffff, RZ, 0xc0, !PT ;  /* 0x0000ffff60137812 */ /* 0x020fe200078ec0ff */
[----:B------:R-:W-:Y:S01]  /*21d0*/  IMAD.WIDE.U32 R106, R10, R100, R104 ;  /* 0x000000640a6a7225 */ /* 0x000fe200078e0068 */
[----:B------:R-:W-:Y:S01]  /*21e0*/  ISETP.LT.OR P4, PT, R3, 0x2, !P0 ;  /* 0x000000020300780c */ /* 0x000fe20004781670 */
[----:B------:R-:W-:Y:S01]  /*21f0*/  BSSY B1, `(.L_x_33) ;  /* 0x000000e000017945 */ /* 0x000fe20003800000 */
[----:B------:R-:W-:Y:S01]  /*2200*/  PRMT R108, R19, 0x8880, RZ ;  /* 0x00008880136c7816 */ /* 0x000fe200000000ff */
[----:B------:R-:W-:Y:S01]  /*2210*/  IMAD.IADD R107, R109, 0x1, R107 ;  /* 0x000000016d6b7824 */ /* 0x000fe200078e026b */
[----:B------:R-:W-:Y:S02]  /*2220*/  IADD3 R106, P2, P5, R20, R12, R106 ;  /* 0x0000000c146a7210 */ /* 0x000fe40007d5e06a */
[----:B------:R-:W-:Y:S01]  /*2230*/  ISETP.GE.AND P1, PT, R97, 0x9, PT ;  /* 0x000000096100780c */ /* 0x000fe20003f26270 */
[----:B------:R-:W-:Y:S01]  /*2240*/  IMAD R19, R108, R89, RZ ;  /* 0x000000596c137224 */ /* 0x000fe200078e02ff */
[----:B------:R-:W-:-:S02]  /*2250*/  IADD3.X R107, R99, R13, R107, P2, P5 ;  /* 0x0000000d636b7210 */ /* 0x000fc400017ea46b */
[----:B------:R-:W-:Y:S01]  /*2260*/  ISETP.LT.OR P2, PT, R3, 0x1, !P1 ;  /* 0x000000010300780c */ /* 0x000fe20004f41670 */
[----:B------:R-:W-:-:S05]  /*2270*/  @!P3 IMAD R109, R56, R88, R19 ;  /* 0x00000058386db224 */ /* 0x000fca00078e0213 */
[----:B------:R1:W-:Y:S01]  /*2280*/  @!P3 STG.E.U8 desc[UR38][R14.64], R109 ;  /* 0x0000006d0e00b986 */ /* 0x0003e2000c101126 */
[----:B------:R-:W-:Y:S06]  /*2290*/  @P4 BRA `(.L_x_34) ;  /* 0x00000000000c4947 */ /* 0x000fec0003800000 */
[----:B------:R-:W2:Y:S02]  /*22a0*/  LDG.E.U8 R96, desc[UR38][R102.64+0x1] ;  /* 0x0000012666607981 */ /* 0x000ea4000c1e1100 */
[----:B--2---:R-:W-:-:S05]  /*22b0*/  PRMT R56, R96, 0x8880, RZ ;  /* 0x0000888060387816 */ /* 0x004fca00000000ff */
[----:B------:R-:W-:-:S07]  /*22c0*/  IMAD R19, R56, R89, RZ ;  /* 0x0000005938137224 */ /* 0x000fce00078e02ff */
.L_x_34:
[----:B------:R-:W-:Y:S05]  /*22d0*/  BSYNC B1 ;  /* 0x0000000000017941 */ /* 0x000fea0003800000 */
.L_x_33:
[----:B------:R-:W-:Y:S01]  /*22e0*/  @!P4 IMAD R57, R57, R88, R19 ;  /* 0x000000583939c224 */ /* 0x000fe200078e0213 */
[----:B------:R-:W-:Y:S04]  /*22f0*/  BSSY B1, `(.L_x_35) ;  /* 0x0000006000017945 */ /* 0x000fe80003800000 */
[----:B------:R2:W-:Y:S01]  /*2300*/  @!P4 STG.E.U8 desc[UR38][R14.64+0x1], R57 ;  /* 0x000001390e00c986 */ /* 0x0005e2000c101126 */
[----:B------:R-:W-:Y:S05]  /*2310*/  @P2 BRA `(.L_x_36) ;  /* 0x00000000000c2947 */ /* 0x000fea0003800000 */
[----:B------:R-:W3:Y:S02]  /*2320*/  LDG.E.U8 R96, desc[UR38][R106.64] ;  /* 0x000000266a607981 */ /* 0x000ee4000c1e1100 */
[----:B---3--:R-:W-:-:S05]  /*2330*/  PRMT R56, R96, 0x8880, RZ ;  /* 0x0000888060387816 */ /* 0x008fca00000000ff */
[----:B------:R-:W-:-:S07]  /*2340*/  IMAD R19, R56, R89, RZ ;  /* 0x0000005938137224 */ /* 0x000fce00078e02ff */
.L_x_36:
[----:B------:R-:W-:Y:S05]  /*2350*/  BSYNC B1 ;  /* 0x0000000000017941 */ /* 0x000fea0003800000 */
.L_x_35:
[C---:B------:R-:W-:Y:S01]  /*2360*/  ISETP.LT.OR P4, PT, R3.reuse, 0x2, !P1 ;  /* 0x000000020300780c */ /* 0x040fe20004f81670 */
[----:B--2---:R-:W-:Y:S01]  /*2370*/  @!P2 IMAD R57, R58, R88, R19 ;  /* 0x000000583a39a224 */ /* 0x004fe200078e0213 */
[----:B------:R-:W-:Y:S01]  /*2380*/  BSSY B1, `(.L_x_37) ;  /* 0x0000009000017945 */ /* 0x000fe20003800000 */
[C---:B------:R-:W-:Y:S02]  /*2390*/  ISETP.LT.OR P3, PT, R3.reuse, 0x9, !P0 ;  /* 0x000000090300780c */ /* 0x040fe40004761670 */
[C---:B------:R-:W-:Y:S01]  /*23a0*/  ISETP.LT.OR P5, PT, R3.reuse, 0xa, !P0 ;  /* 0x0000000a0300780c */ /* 0x040fe200047a1670 */
[----:B------:R2:W-:Y:S01]  /*23b0*/  @!P2 STG.E.U8 desc[UR38][R4.64], R57 ;  /* 0x000000390400a986 */ /* 0x0005e2000c101126 */
[----:B------:R-:W-:-:S06]  /*23c0*/  ISETP.LT.OR P2, PT, R3, 0x9, !P1 ;  /* 0x000000090300780c */ /* 0x000fcc0004f41670 */
[----:B------:R-:W-:Y:S07]  /*23d0*/  @P4 BRA `(.L_x_38) ;  /* 0x00000000000c4947 */ /* 0x000fee0003800000 */
[----:B------:R-:W3:Y:S02]  /*23e0*/  LDG.E.U8 R96, desc[UR38][R106.64+0x1] ;  /* 0x000001266a607981 */ /* 0x000ee4000c1e1100 */
[----:B---3--:R-:W-:-:S05]  /*23f0*/  PRMT R56, R96, 0x8880, RZ ;  /* 0x0000888060387816 */ /* 0x008fca00000000ff */
[----:B------:R-:W-:-:S07]  /*2400*/  IMAD R19, R56, R89, RZ ;  /* 0x0000005938137224 */ /* 0x000fce00078e02ff */
.L_x_38:
[----:B------:R-:W-:Y:S05]  /*2410*/  BSYNC B1 ;  /* 0x0000000000017941 */ /* 0x000fea0003800000 */
.L_x_37:
[----:B------:R-:W-:Y:S01]  /*2420*/  @!P4 IMAD R59, R59, R88, R19 ;  /* 0x000000583b3bc224 */ /* 0x000fe200078e0213 */
[----:B------:R-:W-:Y:S04]  /*2430*/  BSSY B1, `(.L_x_39) ;  /* 0x0000006000017945 */ /* 0x000fe80003800000 */
[----:B------:R3:W-:Y:S01]  /*2440*/  @!P4 STG.E.U8 desc[UR38][R4.64+0x1], R59 ;  /* 0x0000013b0400c986 */ /* 0x0007e2000c101126 */
[----:B------:R-:W-:Y:S05]  /*2450*/  @P3 BRA `(.L_x_40) ;  /* 0x00000000000c3947 */ /* 0x000fea0003800000 */
[----:B------:R-:W4:Y:S02]  /*2460*/  LDG.E.U8 R96, desc[UR38][R102.64+0x8] ;  /* 0x0000082666607981 */ /* 0x000f24000c1e1100 */
[----:B----4-:R-:W-:-:S05]  /*2470*/  PRMT R56, R96, 0x8880, RZ ;  /* 0x0000888060387816 */ /* 0x010fca00000000ff */
[----:B------:R-:W-:-:S07]  /*2480*/  IMAD R19, R56, R89, RZ ;  /* 0x0000005938137224 */ /* 0x000fce00078e02ff */
.L_x_40:
[----:B------:R-:W-:Y:S05]  /*2490*/  BSYNC B1 ;  /* 0x0000000000017941 */ /* 0x000fea0003800000 */
.L_x_39:
[----:B--2---:R-:W-:Y:S01]  /*24a0*/  @!P3 IMAD R57, R60, R88, R19 ;  /* 0x000000583c39b224 */ /* 0x004fe200078e0213 */
[----:B------:R-:W-:Y:S04]  /*24b0*/  BSSY B1, `(.L_x_41) ;  /* 0x0000006000017945 */ /* 0x000fe80003800000 */
[----:B------:R2:W-:Y:S01]  /*24c0*/  @!P3 STG.E.U8 desc[UR38][R14.64+0x8], R57 ;  /* 0x000008390e00b986 */ /* 0x0005e2000c101126 */
[----:B------:R-:W-:Y:S05]  /*24d0*/  @P5 BRA `(.L_x_42) ;  /* 0x00000000000c5947 */ /* 0x000fea0003800000 */
[----:B------:R-:W4:Y:S02]  /*24e0*/  LDG.E.U8 R96, desc[UR38][R102.64+0x9] ;  /* 0x0000092666607981 */ /* 0x000f24000c1e1100 */
[----:B----4-:R-:W-:-:S05]  /*24f0*/  PRMT R56, R96, 0x8880, RZ ;  /* 0x0000888060387816 */ /* 0x010fca00000000ff */
[----:B------:R-:W-:-:S07]  /*2500*/  IMAD R19, R56, R89, RZ ;  /* 0x0000005938137224 */ /* 0x000fce00078e02ff */
.L_x_42:
[----:B------:R-:W-:Y:S05]  /*2510*/  BSYNC B1 ;  /* 0x0000000000017941 */ /* 0x000fea0003800000 */
.L_x_41:
[----:B------:R-:W-:Y:S01]  /*2520*/  @!P5 IMAD R61, R61, R88, R19 ;  /* 0x000000583d3dd224 */ /* 0x000fe200078e0213 */
[----:B------:R-:W-:Y:S04]  /*2530*/  BSSY B1, `(.L_x_43) ;  /* 0x0000006000017945 */ /* 0x000fe80003800000 */
[----:B------:R4:W-:Y:S01]  /*2540*/  @!P5 STG.E.U8 desc[UR38][R14.64+0x9], R61 ;  /* 0x0000093d0e00d986 */ /* 0x0009e2000c101126 */
[----:B------:R-:W-:Y:S05]  /*2550*/  @P2 BRA `(.L_x_44) ;  /* 0x00000000000c2947 */ /* 0x000fea0003800000 */
[----:B------:R-:W5:Y:S02]  /*2560*/  LDG.E.U8 R96, desc[UR38][R106.64+0x8] ;  /* 0x000008266a607981 */ /* 0x000f64000c1e1100 */
[----:B-----5:R-:W-:-:S05]  /*2570*/  PRMT R56, R96, 0x8880, RZ ;  /* 0x0000888060387816 */ /* 0x020fca00000000ff */
[----:B------:R-:W-:-:S07]  /*2580*/  IMAD R19, R56, R89, RZ ;  /* 0x0000005938137224 */ /* 0x000fce00078e02ff */
.L_x_44:
[----:B------:R-:W-:Y:S05]  /*2590*/  BSYNC B1 ;  /* 0x0000000000017941 */ /* 0x000fea0003800000 */
.L_x_43:
        /* <DEDUP_REMOVED lines=8> */
[----:B------:R-:W5:Y:S02]  /*2620*/  LDG.E.U8 R96, desc[UR38][R106.64+0x9] ;  /* 0x000009266a607981 */ /* 0x000f64000c1e1100 */
[----:B-----5:R-:W-:-:S05]  /*2630*/  PRMT R56, R96, 0x8880, RZ ;  /* 0x0000888060387816 */ /* 0x020fca00000000ff */
[----:B------:R-:W-:-:S07]  /*2640*/  IMAD R19, R56, R89, RZ ;  /* 0x0000005938137224 */ /* 0x000fce00078e02ff */
.L_x_46:
[----:B------:R-:W-:Y:S05]  /*2650*/  BSYNC B1 ;  /* 0x0000000000017941 */ /* 0x000fea0003800000 */
.L_x_45:
[----:B------:R-:W-:Y:S01]  /*2660*/  @!P4 IMAD R63, R63, R88, R19 ;  /* 0x000000583f3fc224 */ /* 0x000fe200078e0213 */
[----:B------:R-:W-:Y:S04]  /*2670*/  BSSY B1, `(.L_x_47) ;  /* 0x0000006000017945 */ /* 0x000fe80003800000 */
[----:B------:R0:W-:Y:S01]  /*2680*/  @!P4 STG.E.U8 desc[UR38][R4.64+0x9], R63 ;  /* 0x0000093f0400c986 */ /* 0x0001e2000c101126 */
[----:B------:R-:W-:Y:S05]  /*2690*/  @P3 BRA `(.L_x_48) ;  /* 0x00000000000c3947 */ /* 0x000fea0003800000 */
[----:B------:R-:W5:Y:S02]  /*26a0*/  LDG.E.U8 R96, desc[UR38][R102.64+0x10] ;  /* 0x0000102666607981 */ /* 0x000f64000c1e1100 */
[----:B-----5:R-:W-:-:S05]  /*26b0*/  PRMT R56, R96, 0x8880, RZ ;  /* 0x0000888060387816 */ /* 0x020fca00000000ff */
[----:B------:R-:W-:-:S07]  /*26c0*/  IMAD R19, R56, R89, RZ ;  /* 0x0000005938137224 */ /* 0x000fce00078e02ff */
.L_x_48:
[----:B------:R-:W-:Y:S05]  /*26d0*/  BSYNC B1 ;  /* 0x0000000000017941 */ /* 0x000fea0003800000 */
.L_x_47:
[----:B--2---:R-:W-:Y:S01]  /*26e0*/  @!P3 IMAD R57, R64, R88, R19 ;  /* 0x000000584039b224 */ /* 0x004fe200078e0213 */
[----:B------:R-:W-:Y:S04]  /*26f0*/  BSSY B1, `(.L_x_49) ;  /* 0x0000006000017945 */ /* 0x000fe80003800000 */
[----:B------:R2:W-:Y:S01]  /*2700*/  @!P3 STG.E.U8 desc[UR38][R14.64+0x10], R57 ;  /* 0x000010390e00b986 */ /* 0x0005e2000c101126 */
[----:B------:R-:W-:Y:S05]  /*2710*/  @P5 BRA `(.L_x_50) ;  /* 0x00000000000c5947 */ /* 0x000fea0003800000 */
[----:B------:R-:W5:Y:S02]  /*2720*/  LDG.E.U8 R96, desc[UR38][R102.64+0x11] ;  /* 0x0000112666607981 */ /* 0x000f64000c1e1100 */
[----:B-----5:R-:W-:-:S05]  /*2730*/  PRMT R56, R96, 0x8880, RZ ;  /* 0x0000888060387816 */ /* 0x020fca00000000ff */
[----:B------:R-:W-:-:S07]  /*2740*/  IMAD R19, R56, R89, RZ ;  /* 0x0000005938137224 */ /* 0x000fce00078e02ff */
.L_x_50:
[----:B------:R-:W-:Y:S05]  /*2750*/  BSYNC B1 ;  /* 0x0000000000017941 */ /* 0x000fea0003800000 */
.L_x_49:
[----:B------:R-:W-:Y:S01]  /*2760*/  @!P5 IMAD R65, R65, R88, R19 ;  /* 0x000000584141d224 */ /* 0x000fe200078e0213 */
[----:B------:R-:W-:Y:S04]  /*2770*/  BSSY B1, `(.L_x_51) ;  /* 0x0000006000017945 */ /* 0x000fe80003800000 */
[----:B------:R0:W-:Y:S01]  /*2780*/  @!P5 STG.E.U8 desc[UR38][R14.64+0x11], R65 ;  /* 0x000011410e00d986 */ /* 0x0001e2000c101126 */
[----:B------:R-:W-:Y:S05]  /*2790*/  @P2 BRA `(.L_x_52) ;  /* 0x00000000000c2947 */ /* 0x000fea0003800000 */
[----:B------:R-:W5:Y:S02]  /*27a0*/  LDG.E.U8 R96, desc[UR38][R106.64+0x10] ;  /* 0x000010266a607981 */ /* 0x000f64000c1e1100 */
[----:B-----5:R-:W-:-:S05]  /*27b0*/  PRMT R56, R96, 0x8880, RZ ;  /* 0x0000888060387816 */ /* 0x020fca00000000ff */
[----:B------:R-:W-:-:S07]  /*27c0*/  IMAD R19, R56, R89, RZ ;  /* 0x0000005938137224 */ /* 0x000fce00078e02ff */
.L_x_52:
[----:B------:R-:W-:Y:S05]  /*27d0*/  BSYNC B1 ;  /* 0x0000000000017941 */ /* 0x000fea0003800000 */
.L_x_51:
        /* <DEDUP_REMOVED lines=11> */
.L_x_54:
[----:B------:R-:W-:Y:S05]  /*2890*/  BSYNC B1 ;  /* 0x0000000000017941 */ /* 0x000fea0003800000 */
.L_x_53:
[----:B------:R-:W-:Y:S01]  /*28a0*/  @!P4 IMAD R67, R67, R88, R19 ;  /* 0x000000584343c224 */ /* 0x000fe200078e0213 */
[----:B------:R-:W-:Y:S04]  /*28b0*/  BSSY B1, `(.L_x_55) ;  /* 0x0000006000017945 */ /* 0x000fe80003800000 */
[----:B------:R0:W-:Y:S01]  /*28c0*/  @!P4 STG.E.U8 desc[UR38][R4.64+0x11], R67 ;  /* 0x000011430400c986 */ /* 0x0001e2000c101126 */
[----:B------:R-:W-:Y:S05]  /*28d0*/  @P3 BRA `(.L_x_56) ;  /* 0x00000000000c3947 */ /* 0x000fea0003800000 */
[----:B------:R-:W5:Y:S02]  /*28e0*/  LDG.E.U8 R96, desc[UR38][R102.64+0x18] ;  /* 0x0000182666607981 */ /* 0x000f64000c1e1100 */
[----:B-----5:R-:W-:-:S05]  /*28f0*/  PRMT R56, R96, 0x8880, RZ ;  /* 0x0000888060387816 */ /* 0x020fca00000000ff */
[----:B------:R-:W-:-:S07]  /*2900*/  IMAD R19, R56, R89, RZ ;  /* 0x0000005938137224 */ /* 0x000fce00078e02ff */
.L_x_56:
[----:B------:R-:W-:Y:S05]  /*2910*/  BSYNC B1 ;  /* 0x0000000000017941 */ /* 0x000fea0003800000 */
.L_x_55:
[----:B--2---:R-:W-:Y:S01]  /*2920*/  @!P3 IMAD R57, R68, R88, R19 ;  /* 0x000000584439b224 */ /* 0x004fe200078e0213 */
[----:B------:R-:W-:Y:S04]  /*2930*/  BSSY B1, `(.L_x_57) ;  /* 0x0000006000017945 */ /* 0x000fe80003800000 */
[----:B------:R2:W-:Y:S01]  /*2940*/  @!P3 STG.E.U8 desc[UR38][R14.64+0x18], R57 ;  /* 0x000018390e00b986 */ /* 0x0005e2000c101126 */
[----:B------:R-:W-:Y:S05]  /*2950*/  @P5 BRA `(.L_x_58) ;  /* 0x00000000000c5947 */ /* 0x000fea0003800000 */
[----:B------:R-:W5:Y:S02]  /*2960*/  LDG.E.U8 R96, desc[UR38][R102.64+0x19] ;  /* 0x0000192666607981 */ /* 0x000f64000c1e1100 */
[----:B-----5:R-:W-:-:S05]  /*2970*/  PRMT R56, R96, 0x8880, RZ ;  /* 0x0000888060387816 */ /* 0x020fca00000000ff */
[----:B------:R-:W-:-:S07]  /*2980*/  IMAD R19, R56, R89, RZ ;  /* 0x0000005938137224 */ /* 0x000fce00078e02ff */
.L_x_58:
[----:B------:R-:W-:Y:S05]  /*2990*/  BSYNC B1 ;  /* 0x0000000000017941 */ /* 0x000fea0003800000 */
.L_x_57:
[----:B------:R-:W-:Y:S01]  /*29a0*/  @!P5 IMAD R69, R69, R88, R19 ;  /* 0x000000584545d224 */ /* 0x000fe200078e0213 */
[----:B------:R-:W-:Y:S04]  /*29b0*/  BSSY B1, `(.L_x_59) ;  /* 0x0000006000017945 */ /* 0x000fe80003800000 */
[----:B------:R0:W-:Y:S01]  /*29c0*/  @!P5 STG.E.U8 desc[UR38][R14.64+0x19], R69 ;  /* 0x000019450e00d986 */ /* 0x0001e2000c101126 */
[----:B------:R-:W-:Y:S05]  /*29d0*/  @P2 BRA `(.L_x_60) ;  /* 0x00000000000c2947 */ /* 0x000fea0003800000 */
[----:B------:R-:W5:Y:S02]  /*29e0*/  LDG.E.U8 R96, desc[UR38][R106.64+0x18] ;  /* 0x000018266a607981 */ /* 0x000f64000c1e1100 */
[----:B-----5:R-:W-:-:S05]  /*29f0*/  PRMT R56, R96, 0x8880, RZ ;  /* 0x0000888060387816 */ /* 0x020fca00000000ff */
[----:B------:R-:W-:-:S07]  /*2a00*/  IMAD R19, R56, R89, RZ ;  /* 0x0000005938137224 */ /* 0x000fce00078e02ff */
.L_x_60:
[----:B------:R-:W-:Y:S05]  /*2a10*/  BSYNC B1 ;  /* 0x0000000000017941 */ /* 0x000fea0003800000 */
.L_x_59:
        /* <DEDUP_REMOVED lines=11> */
.L_x_62:
[----:B------:R-:W-:Y:S05]  /*2ad0*/  BSYNC B1 ;  /* 0x0000000000017941 */ /* 0x000fea0003800000 */
.L_x_61:
[----:B------:R-:W-:Y:S01]  /*2ae0*/  @!P4 IMAD R71, R71, R88, R19 ;  /* 0x000000584747c224 */ /* 0x000fe200078e0213 */
[----:B------:R-:W-:Y:S04]  /*2af0*/  BSSY B1, `(.L_x_63) ;  /* 0x0000006000017945 */ /* 0x000fe80003800000 */
[----:B------:R0:W-:Y:S01]  /*2b00*/  @!P4 STG.E.U8 desc[UR38][R4.64+0x19], R71 ;  /* 0x000019470400c986 */ /* 0x0001e2000c101126 */
[----:B------:R-:W-:Y:S05]  /*2b10*/  @P3 BRA `(.L_x_64) ;  /* 0x00000000000c3947 */ /* 0x000fea0003800000 */
[----:B------:R-:W5:Y:S02]  /*2b20*/  LDG.E.U8 R96, desc[UR38][R102.64+0x20] ;  /* 0x0000202666607981 */ /* 0x000f64000c1e1100 */
[----:B-----5:R-:W-:-:S05]  /*2b30*/  PRMT R56, R96, 0x8880, RZ ;  /* 0x0000888060387816 */ /* 0x020fca00000000ff */
[----:B------:R-:W-:-:S07]  /*2b40*/  IMAD R19, R56, R89, RZ ;  /* 0x0000005938137224 */ /* 0x000fce00078e02ff */
.L_x_64:
[----:B------:R-:W-:Y:S05]  /*2b50*/  BSYNC B1 ;  /* 0x0000000000017941 */ /* 0x000fea0003800000 */
.L_x_63:
[----:B--2---:R-:W-:Y:S01]  /*2b60*/  @!P3 IMAD R57, R72, R88, R19 ;  /* 0x000000584839b224 */ /* 0x004fe200078e0213 */
[----:B------:R-:W-:Y:S04]  /*2b70*/  BSSY B1, `(.L_x_65) ;  /* 0x0000006000017945 */ /* 0x000fe80003800000 */
[----:B------:R2:W-:Y:S01]  /*2b80*/  @!P3 STG.E.U8 desc[UR38][R14.64+0x20], R57 ;  /* 0x000020390e00b986 */ /* 0x0005e2000c101126 */
[----:B------:R-:W-:Y:S05]  /*2b90*/  @P5 BRA `(.L_x_66) ;  /* 0x00000000000c5947 */ /* 0x000fea0003800000 */
[----:B------:R-:W5:Y:S02]  /*2ba0*/  LDG.E.U8 R96, desc[UR38][R102.64+0x21] ;  /* 0x0000212666607981 */ /* 0x000f64000c1e1100 */
[----:B-----5:R-:W-:-:S05]  /*2bb0*/  PRMT R56, R96, 0x8880, RZ ;  /* 0x0000888060387816 */ /* 0x020fca00000000ff */
[----:B------:R-:W-:-:S07]  /*2bc0*/  IMAD R19, R56, R89, RZ ;  /* 0x0000005938137224 */ /* 0x000fce00078e02ff */
.L_x_66:
[----:B------:R-:W-:Y:S05]  /*2bd0*/  BSYNC B1 ;  /* 0x0000000000017941 */ /* 0x000fea0003800000 */
.L_x_65:
[----:B------:R-:W-:Y:S01]  /*2be0*/  @!P5 IMAD R73, R73, R88, R19 ;  /* 0x000000584949d224 */ /* 0x000fe200078e0213 */
[----:B------:R-:W-:Y:S04]  /*2bf0*/  BSSY B1, `(.L_x_67) ;  /* 0x0000006000017945 */ /* 0x000fe80003800000 */
[----:B------:R0:W-:Y:S01]  /*2c00*/  @!P5 STG.E.U8 desc[UR38][R14.64+0x21], R73 ;  /* 0x000021490e00d986 */ /* 0x0001e2000c101126 */
[----:B------:R-:W-:Y:S05]  /*2c10*/  @P2 BRA `(.L_x_68) ;  /* 0x00000000000c2947 */ /* 0x000fea0003800000 */
[----:B------:R-:W5:Y:S02]  /*2c20*/  LDG.E.U8 R96, desc[UR38][R106.64+0x20] ;  /* 0x000020266a607981 */ /* 0x000f64000c1e1100 */
[----:B-----5:R-:W-:-:S05]  /*2c30*/  PRMT R56, R96, 0x8880, RZ ;  /* 0x0000888060387816 */ /* 0x020fca00000000ff */
[----:B------:R-:W-:-:S07]  /*2c40*/  IMAD R19, R56, R89, RZ ;  /* 0x0000005938137224 */ /* 0x000fce00078e02ff */
.L_x_68:
[----:B------:R-:W-:Y:S05]  /*2c50*/  BSYNC B1 ;  /* 0x0000000000017941 */ /* 0x000fea0003800000 */
.L_x_67:
        /* <DEDUP_REMOVED lines=11> */
.L_x_70:
[----:B------:R-:W-:Y:S05]  /*2d10*/  BSYNC B1 ;  /* 0x0000000000017941 */ /* 0x000fea0003800000 */
.L_x_69:
[----:B------:R-:W-:Y:S01]  /*2d20*/  @!P4 IMAD R75, R75, R88, R19 ;  /* 0x000000584b4bc224 */ /* 0x000fe200078e0213 */
[----:B------:R-:W-:Y:S04]  /*2d30*/  BSSY B1, `(.L_x_71) ;  /* 0x0000006000017945 */ /* 0x000fe80003800000 */
[----:B------:R0:W-:Y:S01]  /*2d40*/  @!P4 STG.E.U8 desc[UR38][R4.64+0x21], R75 ;  /* 0x0000214b0400c986 */ /* 0x0001e2000c101126 */
[----:B------:R-:W-:Y:S05]  /*2d50*/  @P3 BRA `(.L_x_72) ;  /* 0x00000000000c3947 */ /* 0x000fea0003800000 */
[----:B------:R-:W5:Y:S02]  /*2d60*/  LDG.E.U8 R96, desc[UR38][R102.64+0x28] ;  /* 0x0000282666607981 */ /* 0x000f64000c1e1100 */
[----:B-----5:R-:W-:-:S05]  /*2d70*/  PRMT R56, R96, 0x8880, RZ ;  /* 0x0000888060387816 */ /* 0x020fca00000000ff */
[----:B------:R-:W-:-:S07]  /*2d80*/  IMAD R19, R56, R89, RZ ;  /* 0x0000005938137224 */ /* 0x000fce00078e02ff */
.L_x_72:
[----:B------:R-:W-:Y:S05]  /*2d90*/  BSYNC B1 ;  /* 0x0000000000017941 */ /* 0x000fea0003800000 */
.L_x_71:
[----:B--2---:R-:W-:Y:S01]  /*2da0*/  @!P3 IMAD R57, R76, R88, R19 ;  /* 0x000000584c39b224 */ /* 0x004fe200078e0213 */
[----:B------:R-:W-:Y:S04]  /*2db0*/  BSSY B1, `(.L_x_73) ;  /* 0x0000006000017945 */ /* 0x000fe80003800000 */
[----:B------:R2:W-:Y:S01]  /*2dc0*/  @!P3 STG.E.U8 desc[UR38][R14.64+0x28], R57 ;  /* 0x000028390e00b986 */ /* 0x0005e2000c101126 */
[----:B------:R-:W-:Y:S05]  /*2dd0*/  @P5 BRA `(.L_x_74) ;  /* 0x00000000000c5947 */ /* 0x000fea0003800000 */
[----:B------:R-:W5:Y:S02]  /*2de0*/  LDG.E.U8 R96, desc[UR38][R102.64+0x29] ;  /* 0x0000292666607981 */ /* 0x000f64000c1e1100 */
[----:B-----5:R-:W-:-:S05]  /*2df0*/  PRMT R56, R96, 0x8880, RZ ;  /* 0x0000888060387816 */ /* 0x020fca00000000ff */
[----:B------:R-:W-:-:S07]  /*2e00*/  IMAD R19, R56, R89, RZ ;  /* 0x0000005938137224 */ /* 0x000fce00078e02ff */
.L_x_74:
[----:B------:R-:W-:Y:S05]  /*2e10*/  BSYNC B1 ;  /* 0x0000000000017941 */ /* 0x000fea0003800000 */
.L_x_73:
[----:B------:R-:W-:Y:S01]  /*2e20*/  @!P5 IMAD R77, R77, R88, R19 ;  /* 0x000000584d4dd224 */ /* 0x000fe200078e0213 */
[----:B------:R-:W-:Y:S04]  /*2e30*/  BSSY B1, `(.L_x_75) ;  /* 0x0000006000017945 */ /* 0x000fe80003800000 */
[----:B------:R0:W-:Y:S01]  /*2e40*/  @!P5 STG.E.U8 desc[UR38][R14.64+0x29], R77 ;  /* 0x0000294d0e00d986 */ /* 0x0001e2000c101126 */
[----:B------:R-:W-:Y:S05]  /*2e50*/  @P2 BRA `(.L_x_76) ;  /* 0x00000000000c2947 */ /* 0x000fea0003800000 */
[----:B------:R-:W5:Y:S02]  /*2e60*/  LDG.E.U8 R96, desc[UR38][R106.64+0x28] ;  /* 0x000028266a607981 */ /* 0x000f64000c1e1100 */
[----:B-----5:R-:W-:-:S05]  /*2e70*/  PRMT R56, R96, 0x8880, RZ ;  /* 0x0000888060387816 */ /* 0x020fca00000000ff */
[----:B------:R-:W-:-:S07]  /*2e80*/  IMAD R19, R56, R89, RZ ;  /* 0x0000005938137224 */ /* 0x000fce00078e02ff */
.L_x_76:
[----:B------:R-:W-:Y:S05]  /*2e90*/  BSYNC B1 ;  /* 0x0000000000017941 */ /* 0x000fea0003800000 */
.L_x_75:
        /* <DEDUP_REMOVED lines=11> */
.L_x_78:
[----:B------:R-:W-:Y:S05]  /*2f50*/  BSYNC B1 ;  /* 0x0000000000017941 */ /* 0x000fea0003800000 */
.L_x_77:
[----:B------:R-:W-:Y:S01]  /*2f60*/  @!P4 IMAD R79, R79, R88, R19 ;  /* 0x000000584f4fc224 */ /* 0x000fe200078e0213 */
[----:B------:R-:W-:Y:S04]  /*2f70*/  BSSY B1, `(.L_x_79) ;  /* 0x0000006000017945 */ /* 0x000fe80003800000 */
[----:B------:R0:W-:Y:S01]  /*2f80*/  @!P4 STG.E.U8 desc[UR38][R4.64+0x29], R79 ;  /* 0x0000294f0400c986 */ /* 0x0001e2000c101126 */
[----:B------:R-:W-:Y:S05]  /*2f90*/  @P3 BRA `(.L_x_80) ;  /* 0x00000000000c3947 */ /* 0x000fea0003800000 */
[----:B------:R-:W5:Y:S02]  /*2fa0*/  LDG.E.U8 R96, desc[UR38][R102.64+0x30] ;  /* 0x0000302666607981 */ /* 0x000f64000c1e1100 */
[----:B-----5:R-:W-:-:S05]  /*2fb0*/  PRMT R56, R96, 0x8880, RZ ;  /* 0x0000888060387816 */ /* 0x020fca00000000ff */
[----:B------:R-:W-:-:S07]  /*2fc0*/  IMAD R19, R56, R89, RZ ;  /* 0x0000005938137224 */ /* 0x000fce00078e02ff */
.L_x_80:
[----:B------:R-:W-:Y:S05]  /*2fd0*/  BSYNC B1 ;  /* 0x0000000000017941 */ /* 0x000fea0003800000 */
.L_x_79:
[----:B--2---:R-:W-:Y:S01]  /*2fe0*/  @!P3 IMAD R57, R80, R88, R19 ;  /* 0x000000585039b224 */ /* 0x004fe200078e0213 */
[----:B------:R-:W-:Y:S04]  /*2ff0*/  BSSY B1, `(.L_x_81) ;  /* 0x0000006000017945 */ /* 0x000fe80003800000 */
[----:B------:R2:W-:Y:S01]  /*3000*/  @!P3 STG.E.U8 desc[UR38][R14.64+0x30], R57 ;  /* 0x000030390e00b986 */ /* 0x0005e2000c101126 */
[----:B------:R-:W-:Y:S05]  /*3010*/  @P5 BRA `(.L_x_82) ;  /* 0x00000000000c5947 */ /* 0x000fea0003800000 */
[----:B------:R-:W5:Y:S02]  /*3020*/  LDG.E.U8 R96, desc[UR38][R102.64+0x31] ;  /* 0x0000312666607981 */ /* 0x000f64000c1e1100 */
[----:B-----5:R-:W-:-:S05]  /*3030*/  PRMT R56, R96, 0x8880, RZ ;  /* 0x0000888060387816 */ /* 0x020fca00000000ff */
[----:B------:R-:W-:-:S07]  /*3040*/  IMAD R19, R56, R89, RZ ;  /* 0x0000005938137224 */ /* 0x000fce00078e02ff */
.L_x_82:
[----:B------:R-:W-:Y:S05]  /*3050*/  BSYNC B1 ;  /* 0x0000000000017941 */ /* 0x000fea0003800000 */
.L_x_81:
[----:B------:R-:W-:Y:S01]  /*3060*/  @!P5 IMAD R81, R81, R88, R19 ;  /* 0x000000585151d224 */ /* 0x000fe200078e0213 */
[----:B------:R-:W-:Y:S04]  /*3070*/  BSSY B1, `(.L_x_83) ;  /* 0x0000006000017945 */ /* 0x000fe80003800000 */
[----:B------:R0:W-:Y:S01]  /*3080*/  @!P5 STG.E.U8 desc[UR38][R14.64+0x31], R81 ;  /* 0x000031510e00d986 */ /* 0x0001e2000c101126 */
[----:B------:R-:W-:Y:S05]  /*3090*/  @P2 BRA `(.L_x_84) ;  /* 0x00000000000c2947 */ /* 0x000fea0003800000 */
[----:B------:R-:W5:Y:S02]  /*30a0*/  LDG.E.U8 R96, desc[UR38][R106.64+0x30] ;  /* 0x000030266a607981 */ /* 0x000f64000c1e1100 */
[----:B-----5:R-:W-:-:S05]  /*30b0*/  PRMT R56, R96, 0x8880, RZ ;  /* 0x0000888060387816 */ /* 0x020fca00000000ff */
[----:B------:R-:W-:-:S07]  /*30c0*/  IMAD R19, R56, R89, RZ ;  /* 0x0000005938137224 */ /* 0x000fce00078e02ff */
.L_x_84:
[----:B------:R-:W-:Y:S05]  /*30d0*/  BSYNC B1 ;  /* 0x0000000000017941 */ /* 0x000fea0003800000 */
.L_x_83:
[C---:B------:R-:W-:Y:S01]  /*30e0*/  ISETP.LT.OR P4, PT, R3.reuse, 0x32, !P1 ;  /* 0x000000320300780c */ /* 0x040fe20004f81670 */
[----:B--2---:R-:W-:Y:S01]  /*30f0*/  @!P2 IMAD R57, R82, R88, R19 ;  /* 0x000000585239a224 */ /* 0x004fe200078e0213 */
[----:B------:R-:W-:Y:S01]  /*3100*/  BSSY B1, `(.L_x_85) ;  /* 0x000000b000017945 */ /* 0x000fe20003800000 */
[C---:B------:R-:W-:Y:S02]  /*3110*/  ISETP.LT.OR P3, PT, R3.reuse, 0x39, !P0 ;  /* 0x000000390300780c */ /* 0x040fe40004761670 */
[----:B---3--:R-:W-:Y:S01]  /*3120*/  IADD3 R59, P5, R10, 0x80, RZ ;  /* 0x000000800a3b7810 */ /* 0x008fe20007fbe0ff */
[----:B------:R2:W-:Y:S01]  /*3130*/  @!P2 STG.E.U8 desc[UR38][R4.64+0x30], R57 ;  /* 0x000030390400a986 */ /* 0x0005e2000c101126 */
[C---:B------:R-:W-:Y:S02]  /*3140*/  ISETP.LT.OR P2, PT, R3.reuse, 0x39, !P1 ;  /* 0x000000390300780c */ /* 0x040fe40004f41670 */
[C---:B------:R-:W-:Y:S02]  /*3150*/  ISETP.LT.OR P0, PT, R3.reuse, 0x3a, !P0 ;  /* 0x0000003a0300780c */ /* 0x040fe40004701670 */
[----:B------:R-:W-:-:S02]  /*3160*/  ISETP.LT.OR P1, PT, R3, 0x3a, !P1 ;  /* 0x0000003a0300780c */ /* 0x000fc40004f21670 */
[----:B------:R-:W-:Y:S11]  /*3170*/  @P4 BRA `(.L_x_86) ;  /* 0x00000000000c4947 */ /* 0x000ff60003800000 */
[----:B------:R-:W3:Y:S02]  /*3180*/  LDG.E.U8 R96, desc[UR38][R106.64+0x31] ;  /* 0x000031266a607981 */ /* 0x000ee4000c1e1100 */
[----:B---3--:R-:W-:-:S05]  /*3190*/  PRMT R56, R96, 0x8880, RZ ;  /* 0x0000888060387816 */ /* 0x008fca00000000ff */
[----:B------:R-:W-:-:S07]  /*31a0*/  IMAD R19, R56, R89, RZ ;  /* 0x0000005938137224 */ /* 0x000fce00078e02ff */
.L_x_86:
[----:B------:R-:W-:Y:S05]  /*31b0*/  BSYNC B1 ;  /* 0x0000000000017941 */ /* 0x000fea0003800000 */
.L_x_85:
[----:B------:R-:W-:Y:S01]  /*31c0*/  @!P4 IMAD R83, R83, R88, R19 ;  /* 0x000000585353c224 */ /* 0x000fe200078e0213 */
[----:B------:R-:W-:Y:S04]  /*31d0*/  BSSY B1, `(.L_x_87) ;  /* 0x0000006000017945 */ /* 0x000fe80003800000 */
[----:B------:R3:W-:Y:S01]  /*31e0*/  @!P4 STG.E.U8 desc[UR38][R4.64+0x31], R83 ;  /* 0x000031530400c986 */ /* 0x0007e2000c101126 */
[----:B------:R-:W-:Y:S05]  /*31f0*/  @P3 BRA `(.L_x_88) ;  /* 0x00000000000c3947 */ /* 0x000fea0003800000 */
[----:B------:R-:W5:Y:S02]  /*3200*/  LDG.E.U8 R96, desc[UR38][R102.64+0x38] ;  /* 0x0000382666607981 */ /* 0x000f64000c1e1100 */
[----:B-----5:R-:W-:-:S05]  /*3210*/  PRMT R56, R96, 0x8880, RZ ;  /* 0x0000888060387816 */ /* 0x020fca00000000ff */
[----:B------:R-:W-:-:S07]  /*3220*/  IMAD R19, R56, R89, RZ ;  /* 0x0000005938137224 */ /* 0x000fce00078e02ff */
.L_x_88:
[----:B------:R-:W-:Y:S05]  /*3230*/  BSYNC B1 ;  /* 0x0000000000017941 */ /* 0x000fea0003800000 */
.L_x_87:
[----:B--2---:R-:W-:Y:S01]  /*3240*/  @!P3 IMAD R57, R84, R88, R19 ;  /* 0x000000585439b224 */ /* 0x004fe200078e0213 */
[----:B------:R-:W-:Y:S01]  /*3250*/  BSSY B1, `(.L_x_89) ;  /* 0x0000007000017945 */ /* 0x000fe20003800000 */
[----:B------:R-:W-:-:S03]  /*3260*/  IMAD.X R11, RZ, RZ, R11, P5 ;  /* 0x000000ffff0b7224 */ /* 0x000fc600028e060b */
[----:B------:R2:W-:Y:S01]  /*3270*/  @!P3 STG.E.U8 desc[UR38][R14.64+0x38], R57 ;  /* 0x000038390e00b986 */ /* 0x0005e2000c101126 */
[----:B------:R-:W-:Y:S05]  /*3280*/  @P0 BRA `(.L_x_90) ;  /* 0x00000000000c0947 */ /* 0x000fea0003800000 */
[----:B------:R-:W5:Y:S02]  /*3290*/  LDG.E.U8 R96, desc[UR38][R102.64+0x39] ;  /* 0x0000392666607981 */ /* 0x000f64000c1e1100 */
[----:B-----5:R-:W-:-:S05]  /*32a0*/  PRMT R10, R96, 0x8880, RZ ;  /* 0x00008880600a7816 */ /* 0x020fca00000000ff */
[----:B------:R-:W-:-:S07]  /*32b0*/  IMAD R19, R10, R89, RZ ;  /* 0x000000590a137224 */ /* 0x000fce00078e02ff */
.L_x_90:
[----:B------:R-:W-:Y:S05]  /*32c0*/  BSYNC B1 ;  /* 0x0000000000017941 */ /* 0x000fea0003800000 */
.L_x_89:
[----:B------:R-:W-:Y:S01]  /*32d0*/  @!P0 IMAD R85, R85, R88, R19 ;  /* 0x0000005855558224 */ /* 0x000fe200078e0213 */
[----:B------:R-:W-:Y:S01]  /*32e0*/  BSSY B1, `(.L_x_91) ;  /* 0x0000007000017945 */ /* 0x000fe20003800000 */
[----:B------:R-:W-:-:S03]  /*32f0*/  IMAD R56, R11, R100, RZ ;  /* 0x000000640b387224 */ /* 0x000fc600078e02ff */
[----:B------:R0:W-:Y:S01]  /*3300*/  @!P0 STG.E.U8 desc[UR38][R14.64+0x39], R85 ;  /* 0x000039550e008986 */ /* 0x0001e2000c101126 */
[----:B------:R-:W-:Y:S05]  /*3310*/  @P2 BRA `(.L_x_92) ;  /* 0x00000000000c2947 */ /* 0x000fea0003800000 */
[----:B------:R-:W5:Y:S02]  /*3320*/  LDG.E.U8 R96, desc[UR38][R106.64+0x38] ;  /* 0x000038266a607981 */ /* 0x000f64000c1e1100 */
[----:B-----5:R-:W-:-:S05]  /*3330*/  PRMT R10, R96, 0x8880, RZ ;  /* 0x00008880600a7816 */ /* 0x020fca00000000ff */
[----:B------:R-:W-:-:S07]  /*3340*/  IMAD R19, R10, R89, RZ ;  /* 0x000000590a137224 */ /* 0x000fce00078e02ff */
.L_x_92:
[----:B------:R-:W-:Y:S05]  /*3350*/  BSYNC B1 ;  /* 0x0000000000017941 */ /* 0x000fea0003800000 */
.L_x_91:
[----:B------:R-:W-:Y:S01]  /*3360*/  @!P2 IMAD R11, R86, R88, R19 ;  /* 0x00000058560ba224 */ /* 0x000fe200078e0213 */
[----:B------:R-:W-:Y:S01]  /*3370*/  BSSY B1, `(.L_x_93) ;  /* 0x0000009000017945 */ /* 0x000fe20003800000 */
[C---:B012-4-:R-:W-:Y:S02]  /*3380*/  IMAD R15, R59.reuse, R101, R56 ;  /* 0x000000653b0f7224 */ /* 0x057fe400078e0238 */
[CC--:B------:R-:W-:Y:S01]  /*3390*/  IMAD.WIDE.U32 R104, R59.reuse, R100.reuse, R104 ;  /* 0x000000643b687225 */ /* 0x0c0fe200078e0068 */
[----:B------:R0:W-:Y:S03]  /*33a0*/  @!P2 STG.E.U8 desc[UR38][R4.64+0x38], R11 ;  /* 0x0000380b0400a986 */ /* 0x0001e6000c101126 */
[----:B------:R-:W-:Y:S01]  /*33b0*/  IMAD.WIDE.U32 R100, R59, R100, R98 ;  /* 0x000000643b647225 */ /* 0x000fe200078e0062 */
[----:B------:R-:W-:Y:S06]  /*33c0*/  @P1 BRA `(.L_x_94) ;  /* 0x00000000000c1947 */ /* 0x000fec0003800000 */
[----:B------:R-:W2:Y:S02]  /*33d0*/  LDG.E.U8 R96, desc[UR38][R106.64+0x39] ;  /* 0x000039266a607981 */ /* 0x000ea4000c1e1100 */
[----:B--2---:R-:W-:-:S05]  /*33e0*/  PRMT R10, R96, 0x8880, RZ ;  /* 0x00008880600a7816 */ /* 0x004fca00000000ff */
[----:B------:R-:W-:-:S07]  /*33f0*/  IMAD R19, R10, R89, RZ ;  /* 0x000000590a137224 */ /* 0x000fce00078e02ff */
.L_x_94:
[----:B------:R-:W-:Y:S05]  /*3400*/  BSYNC B1 ;  /* 0x0000000000017941 */ /* 0x000fea0003800000 */
.L_x_93:
[----:B------:R-:W-:Y:S01]  /*3410*/  @!P1 IMAD R87, R87, R88, R19 ;  /* 0x0000005857579224 */ /* 0x000fe200078e0213 */
[----:B------:R-:W-:Y:S01]  /*3420*/  ISETP.GE.AND P2, PT, R97, 0x81, PT ;  /* 0x000000816100780c */ /* 0x000fe20003f46270 */
[----:B------:R-:W-:Y:S01]  /*3430*/  BSSY B1, `(.L_x_95) ;  /* 0x000000c000017945 */ /* 0x000fe20003800000 */
[----:B------:R-:W-:Y:S02]  /*3440*/  IADD3 R10, P5, R100, R12, RZ ;  /* 0x0000000c640a7210 */ /* 0x000fe40007fbe0ff */
[----:B------:R1:W-:Y:S01]  /*3450*/  @!P1 STG.E.U8 desc[UR38][R4.64+0x39], R87 ;  /* 0x0000395704009986 */ /* 0x0003e2000c101126 */
[----:B------:R-:W-:Y:S02]  /*3460*/  ISETP.LT.OR P1, PT, R3, 0x1, !P2 ;  /* 0x000000010300780c */ /* 0x000fe40005721670 */
[----:B0-----:R-:W-:Y:S02]  /*3470*/  IADD3.X R11, R13, R101, R15, P5, !PT ;  /* 0x000000650d0b7210 */ /* 0x001fe40002ffe40f */
[----:B------:R-:W-:-:S02]  /*3480*/  ISETP.GE.AND P0, PT, R97, 0x89, PT ;  /* 0x000000896100780c */ /* 0x000fc40003f06270 */
[----:B------:R-:W-:Y:S02]  /*3490*/  IADD3 R12, P4, P3, R20, R12, R104 ;  /* 0x0000000c140c7210 */ /* 0x000fe40007b9e068 */
[----:B------:R-:W-:-:S05]  /*34a0*/  ISETP.LT.OR P5, PT, R3, 0x2, !P2 ;  /* 0x000000020300780c */ /* 0x000fca00057a1670 */
[----:B-1----:R-:W-:Y:S08]  /*34b0*/  @P1 BRA `(.L_x_96) ;  /* 0x00000000000c1947 */ /* 0x002ff00003800000 */
[----:B------:R-:W3:Y:S02]  /*34c0*/  LDG.E.U8 R96, desc[UR38][R10.64] ;  /* 0x000000260a607981 */ /* 0x000ee4000c1e1100 */
[----:B---3--:R-:W-:-:S05]  /*34d0*/  PRMT R4, R96, 0x8880, RZ ;  /* 0x0000888060047816 */ /* 0x008fca00000000ff */
[----:B------:R-:W-:-:S07]  /*34e0*/  IMAD R19, R4, R89, RZ ;  /* 0x0000005904137224 */ /* 0x000fce00078e02ff */
.L_x_96:
[----:B------:R-:W-:Y:S05]  /*34f0*/  BSYNC B1 ;  /* 0x0000000000017941 */ /* 0x000fea0003800000 */
.L_x_95:
[----:B---3--:R-:W-:Y:S01]  /*3500*/  @!P1 IMAD R5, R24, R88, R19 ;  /* 0x0000005818059224 */ /* 0x008fe200078e0213 */
[----:B------:R-:W-:Y:S01]  /*3510*/  BSSY B1, `(.L_x_97) ;  /* 0x0000007000017945 */ /* 0x000fe20003800000 */
[----:B------:R-:W-:-:S03]  /*3520*/  IMAD.IADD R104, R15, 0x1, R105 ;  /* 0x000000010f687824 */ /* 0x000fc600078e0269 */
[----:B------:R0:W-:Y:S01]  /*3530*/  @!P1 STG.E.U8 desc[UR38][R6.64], R5 ;  /* 0x0000000506009986 */ /* 0x0001e2000c101126 */
[----:B------:R-:W-:Y:S05]  /*3540*/  @P5 BRA `(.L_x_98) ;  /* 0x00000000000c5947 */ /* 0x000fea0003800000 */
[----:B------:R-:W2:Y:S02]  /*3550*/  LDG.E.U8 R96, desc[UR38][R10.64+0x1] ;  /* 0x000001260a607981 */ /* 0x000ea4000c1e1100 */
[----:B--2---:R-:W-:-:S05]  /*3560*/  PRMT R4, R96, 0x8880, RZ ;  /* 0x0000888060047816 */ /* 0x004fca00000000ff */
[----:B------:R-:W-:-:S07]  /*3570*/  IMAD R19, R4, R89, RZ ;  /* 0x0000005904137224 */ /* 0x000fce00078e02ff */
.L_x_98:
[----:B------:R-:W-:Y:S05]  /*3580*/  BSYNC B1 ;  /* 0x0000000000017941 */ /* 0x000fea0003800000 */
.L_x_97:
[----:B------:R-:W-:Y:S01]  /*3590*/  ISETP.LT.OR P1, PT, R3, 0x1, !P0 ;  /* 0x000000010300780c */ /* 0x000fe20004721670 */
[----:B------:R-:W-:Y:S01]  /*35a0*/  @!P5 IMAD R25, R25, R88, R19 ;  /* 0x000000581919d224 */ /* 0x000fe200078e0213 */
[----:B------:R-:W-:Y:S01]  /*35b0*/  BSSY B1, `(.L_x_99) ;  /* 0x000000a000017945 */ /* 0x000fe20003800000 */
[----:B------:R-:W-:Y:S02]  /*35c0*/  IADD3.X R13, R99, R13, R104, P4, P3 ;  /* 0x0000000d630d7210 */ /* 0x000fe400027e6468 */
[C---:B------:R-:W-:Y:S01]  /*35d0*/  ISETP.LT.OR P4, PT, R3.reuse, 0x2, !P0 ;  /* 0x000000020300780c */ /* 0x040fe20004781670 */
[----:B------:R1:W-:Y:S01]  /*35e0*/  @!P5 STG.E.U8 desc[UR38][R6.64+0x1], R25 ;  /* 0x000001190600d986 */ /* 0x0003e2000c101126 */
[C---:B------:R-:W-:Y:S02]  /*35f0*/  ISETP.LT.OR P5, PT, R3.reuse, 0x9, !P2 ;  /* 0x000000090300780c */ /* 0x040fe400057a1670 */
[----:B------:R-:W-:-:S04]  /*3600*/  ISETP.LT.OR P3, PT, R3, 0xa, !P2 ;  /* 0x0000000a0300780c */ /* 0x000fc80005761670 */
[----:B------:R-:W-:Y:S09]  /*3610*/  @P1 BRA `(.L_x_100) ;  /* 0x00000000000c1947 */ /* 0x000ff20003800000 */
[----:B------:R-:W2:Y:S02]  /*3620*/  LDG.E.U8 R96, desc[UR38][R12.64] ;  /* 0x000000260c607981 */ /* 0x000ea4000c1e1100 */
[----:B--2---:R-:W-:-:S05]  /*3630*/  PRMT R4, R96, 0x8880, RZ ;  /* 0x0000888060047816 */ /* 0x004fca00000000ff */
[----:B------:R-:W-:-:S07]  /*3640*/  IMAD R19, R4, R89, RZ ;  /* 0x0000005904137224 */ /* 0x000fce00078e02ff */
.L_x_100:
[----:B------:R-:W-:Y:S05]  /*3650*/  BSYNC B1 ;  /* 0x0000000000017941 */ /* 0x000fea0003800000 */
.L_x_99:
[----:B0-----:R-:W-:Y:S01]  /*3660*/  @!P1 IMAD R5, R26, R88, R19 ;  /* 0x000000581a059224 */ /* 0x001fe200078e0213 */
[----:B------:R-:W-:Y:S04]  /*3670*/  BSSY B1, `(.L_x_101) ;  /* 0x0000006000017945 */ /* 0x000fe80003800000 */
[----:B------:R0:W-:Y:S01]  /*3680*/  @!P1 STG.E.U8 desc[UR38][R8.64], R5 ;  /* 0x0000000508009986 */ /* 0x0001e2000c101126 */
[----:B------:R-:W-:Y:S05]  /*3690*/  @P4 BRA `(.L_x_102) ;  /* 0x00000000000c4947 */ /* 0x000fea0003800000 */
[----:B------:R-:W2:Y:S02]  /*36a0*/  LDG.E.U8 R96, desc[UR38][R12.64+0x1] ;  /* 0x000001260c607981 */ /* 0x000ea4000c1e1100 */
[----:B--2---:R-:W-:-:S05]  /*36b0*/  PRMT R4, R96, 0x8880, RZ ;  /* 0x0000888060047816 */ /* 0x004fca00000000ff */
[----:B------:R-:W-:-:S07]  /*36c0*/  IMAD R19, R4, R89, RZ ;  /* 0x0000005904137224 */ /* 0x000fce00078e02ff */
.L_x_102:
[----:B------:R-:W-:Y:S05]  /*36d0*/  BSYNC B1 ;  /* 0x0000000000017941 */ /* 0x000fea0003800000 */
.L_x_101:
[----:B------:R-:W-:Y:S01]  /*36e0*/  @!P4 IMAD R27, R27, R88, R19 ;  /* 0x000000581b1bc224 */ /* 0x000fe200078e0213 */
[----:B------:R-:W-:Y:S04]  /*36f0*/  BSSY B1, `(.L_x_103) ;  /* 0x0000006000017945 */ /* 0x000fe80003800000 */
[----:B------:R2:W-:Y:S01]  /*3700*/  @!P4 STG.E.U8 desc[UR38][R8.64+0x1], R27 ;  /* 0x0000011b0800c986 */ /* 0x0005e2000c101126 */
[----:B------:R-:W-:Y:S05]  /*3710*/  @P5 BRA `(.L_x_104) ;  /* 0x00000000000c5947 */ /* 0x000fea0003800000 */
[----:B------:R-:W3:Y:S02]  /*3720*/  LDG.E.U8 R96, desc[UR38][R10.64+0x8] ;  /* 0x000008260a607981 */ /* 0x000ee4000c1e1100 */
[----:B---3--:R-:W-:-:S05]  /*3730*/  PRMT R4, R96, 0x8880, RZ ;  /* 0x0000888060047816 */ /* 0x008fca00000000ff */
[----:B------:R-:W-:-:S07]  /*3740*/  IMAD R19, R4, R89, RZ ;  /* 0x0000005904137224 */ /* 0x000fce00078e02ff */
.L_x_104:
[----:B------:R-:W-:Y:S05]  /*3750*/  BSYNC B1 ;  /* 0x0000000000017941 */ /* 0x000fea0003800000 */
.L_x_103:
[----:B0-----:R-:W-:Y:S01]  /*3760*/  @!P5 IMAD R5, R28, R88, R19 ;  /* 0x000000581c05d224 */ /* 0x001fe200078e0213 */
[----:B------:R-:W-:Y:S04]  /*3770*/  BSSY B1, `(.L_x_105) ;  /* 0x0000006000017945 */ /* 0x000fe80003800000 */
[----:B------:R0:W-:Y:S01]  /*3780*/  @!P5 STG.E.U8 desc[UR38][R6.64+0x8], R5 ;  /* 0x000008050600d986 */ /* 0x0001e2000c101126 */
[----:B------:R-:W-:Y:S05]  /*3790*/  @P3 BRA `(.L_x_106) ;  /* 0x00000000000c3947 */ /* 0x000fea0003800000 */
[----:B------:R-:W3:Y:S02]  /*37a0*/  LDG.E.U8 R96, desc[UR38][R10.64+0x9] ;  /* 0x000009260a607981 */ /* 0x000ee4000c1e1100 */
[----:B---3--:R-:W-:-:S05]  /*37b0*/  PRMT R4, R96, 0x8880, RZ ;  /* 0x0000888060047816 */ /* 0x008fca00000000ff */
[----:B------:R-:W-:-:S07]  /*37c0*/  IMAD R19, R4, R89, RZ ;  /* 0x0000005904137224 */ /* 0x000fce00078e02ff */
.L_x_106:
[----:B------:R-:W-:Y:S05]  /*37d0*/  BSYNC B1 ;  /* 0x0000000000017941 */ /* 0x000fea0003800000 */
.L_x_105:
[----:B------:R-:W-:Y:S01]  /*37e0*/  ISETP.LT.OR P5, PT, R3, 0x9, !P0 ;  /* 0x000000090300780c */ /* 0x000fe200047a1670 */
[----:B------:R-:W-:Y:S01]  /*37f0*/  @!P3 IMAD R29, R29, R88, R19 ;  /* 0x000000581d1db224 */ /* 0x000fe200078e0213 */
[----:B------:R-:W-:Y:S01]  /*3800*/  BSSY B1, `(.L_x_107) ;  /* 0x0000009000017945 */ /* 0x000fe20003800000 */
[C---:B------:R-:W-:Y:S02]  /*3810*/  ISETP.LT.OR P4, PT, R3.reuse, 0xa, !P0 ;  /* 0x0000000a0300780c */ /* 0x040fe40004781670 */
[C---:B------:R-:W-:Y:S01]  /*3820*/  ISETP.LT.OR P1, PT, R3.reuse, 0x12, !P2 ;  /* 0x000000120300780c */ /* 0x040fe20005721670 */
[----:B------:R3:W-:Y:S01]  /*3830*/  @!P3 STG.E.U8 desc[UR38][R6.64+0x9], R29 ;  /* 0x0000091d0600b986 */ /* 0x0007e2000c101126 */
[----:B------:R-:W-:-:S06]  /*3840*/  ISETP.LT.OR P3, PT, R3, 0x11, !P2 ;  /* 0x000000110300780c */ /* 0x000fcc0005761670 */
[----:B------:R-:W-:Y:S07]  /*3850*/  @P5 BRA `(.L_x_108) ;  /* 0x00000000000c5947 */ /* 0x000fee0003800000 */
[----:B------:R-:W4:Y:S02]  /*3860*/  LDG.E.U8 R96, desc[UR38][R12.64+0x8] ;  /* 0x000008260c607981 */ /* 0x000f24000c1e1100 */
[----:B----4-:R-:W-:-:S05]  /*3870*/  PRMT R4, R96, 0x8880, RZ ;  /* 0x0000888060047816 */ /* 0x010fca00000000ff */
[----:B------:R-:W-:-:S07]  /*3880*/  IMAD R19, R4, R89, RZ ;  /* 0x0000005904137224 */ /* 0x000fce00078e02ff */
.L_x_108:
[----:B------:R-:W-:Y:S05]  /*3890*/  BSYNC B1 ;  /* 0x0000000000017941 */ /* 0x000fea0003800000 */
.L_x_107:
[----:B0-----:R-:W-:Y:S01]  /*38a0*/  @!P5 IMAD R5, R30, R88, R19 ;  /* 0x000000581e05d224 */ /* 0x001fe200078e0213 */
[----:B------:R-:W-:Y:S04]  /*38b0*/  BSSY B1, `(.L_x_109) ;  /* 0x0000006000017945 */ /* 0x000fe80003800000 */
[----:B------:R0:W-:Y:S01]  /*38c0*/  @!P5 STG.E.U8 desc[UR38][R8.64+0x8], R5 ;  /* 0x000008050800d986 */ /* 0x0001e2000c101126 */
[----:B------:R-:W-:Y:S05]  /*38d0*/  @P4 BRA `(.L_x_110) ;  /* 0x00000000000c4947 */ /* 0x000fea0003800000 */
[----:B------:R-:W4:Y:S02]  /*38e0*/  LDG.E.U8 R96, desc[UR38][R12.64+0x9] ;  /* 0x000009260c607981 */ /* 0x000f24000c1e1100 */
[----:B----4-:R-:W-:-:S05]  /*38f0*/  PRMT R4, R96, 0x8880, RZ ;  /* 0x0000888060047816 */ /* 0x010fca00000000ff */
[----:B------:R-:W-:-:S07]  /*3900*/  IMAD R19, R4, R89, RZ ;  /* 0x0000005904137224 */ /* 0x000fce00078e02ff */
.L_x_110:
[----:B------:R-:W-:Y:S05]  /*3910*/  BSYNC B1 ;  /* 0x0000000000017941 */ /* 0x000fea0003800000 */
.L_x_109:
[----:B------:R-:W-:Y:S01]  /*3920*/  @!P4 IMAD R31, R31, R88, R19 ;  /* 0x000000581f1fc224 */ /* 0x000fe200078e0213 */
[----:B------:R-:W-:Y:S04]  /*3930*/  BSSY B1, `(.L_x_111) ;  /* 0x0000006000017945 */ /* 0x000fe80003800000 */
[----:B------:R4:W-:Y:S01]  /*3940*/  @!P4 STG.E.U8 desc[UR38][R8.64+0x9], R31 ;  /* 0x0000091f0800c986 */ /* 0x0009e2000c101126 */
[----:B------:R-:W-:Y:S05]  /*3950*/  @P3 BRA `(.L_x_112) ;  /* 0x00000000000c3947 */ /* 0x000fea0003800000 */
[----:B------:R-:W5:Y:S02]  /*3960*/  LDG.E.U8 R96, desc[UR38][R10.64+0x10] ;  /* 0x000010260a607981 */ /* 0x000f64000c1e1100 */
[----:B-----5:R-:W-:-:S05]  /*3970*/  PRMT R4, R96, 0x8880, RZ ;  /* 0x0000888060047816 */ /* 0x020fca00000000ff */
[----:B------:R-:W-:-:S07]  /*3980*/  IMAD R19, R4, R89, RZ ;  /* 0x0000005904137224 */ /* 0x000fce00078e02ff */
.L_x_112:
[----:B------:R-:W-:Y:S05]  /*3990*/  BSYNC B1 ;  /* 0x0000000000017941 */ /* 0x000fea0003800000 */
.L_x_111:
[----:B0-----:R-:W-:Y:S01]  /*39a0*/  @!P3 IMAD R5, R32, R88, R19 ;  /* 0x000000582005b224 */ /* 0x001fe200078e0213 */
[----:B------:R-:W-:Y:S04]  /*39b0*/  BSSY B1, `(.L_x_113) ;  /* 0x0000006000017945 */ /* 0x000fe80003800000 */
[----:B------:R0:W-:Y:S01]  /*39c0*/  @!P3 STG.E.U8 desc[UR38][R6.64+0x10], R5 ;  /* 0x000010050600b986 */ /* 0x0001e2000c101126 */
[----:B------:R-:W-:Y:S05]  /*39d0*/  @P1 BRA `(.L_x_114) ;  /* 0x00000000000c1947 */ /* 0x000fea0003800000 */
[----:B------:R-:W5:Y:S02]  /*39e0*/  LDG.E.U8 R96, desc[UR38][R10.64+0x11] ;  /* 0x000011260a607981 */ /* 0x000f64000c1e1100 */
[----:B-----5:R-:W-:-:S05]  /*39f0*/  PRMT R4, R96, 0x8880, RZ ;  /* 0x0000888060047816 */ /* 0x020fca00000000ff */
[----:B------:R-:W-:-:S07]  /*3a00*/  IMAD R19, R4, R89, RZ ;  /* 0x0000005904137224 */ /* 0x000fce00078e02ff */
.L_x_114:
[----:B------:R-:W-:Y:S05]  /*3a10*/  BSYNC B1 ;  /* 0x0000000000017941 */ /* 0x000fea0003800000 */
.L_x_113:
        /* <DEDUP_REMOVED lines=11> */
.L_x_116:
[----:B------:R-:W-:Y:S05]  /*3ad0*/  BSYNC B1 ;  /* 0x0000000000017941 */ /* 0x000fea0003800000 */
.L_x_115:
[----:B0-----:R-:W-:Y:S01]  /*3ae0*/  @!P4 IMAD R5, R34, R88, R19 ;  /* 0x000000582205c224 */ /* 0x001fe200078e0213 */
[----:B------:R-:W-:Y:S04]  /*3af0*/  BSSY B1, `(.L_x_117) ;  /* 0x0000006000017945 */ /* 0x000fe80003800000 */
[----:B------:R0:W-:Y:S01]  /*3b00*/  @!P4 STG.E.U8 desc[UR38][R8.64+0x10], R5 ;  /* 0x000010050800c986 */ /* 0x0001e2000c101126 */
[----:B------:R-:W-:Y:S05]  /*3b10*/  @P3 BRA `(.L_x_118) ;  /* 0x00000000000c3947 */ /* 0x000fea0003800000 */
[----:B------:R-:W5:Y:S02]  /*3b20*/  LDG.E.U8 R96, desc[UR38][R12.64+0x11] ;  /* 0x000011260c607981 */ /* 0x000f64000c1e1100 */
[----:B-----5:R-:W-:-:S05]  /*3b30*/  PRMT R4, R96, 0x8880, RZ ;  /* 0x0000888060047816 */ /* 0x020fca00000000ff */
[----:B------:R-:W-:-:S07]  /*3b40*/  IMAD R19, R4, R89, RZ ;  /* 0x0000005904137224 */ /* 0x000fce00078e02ff */
.L_x_118:
[----:B------:R-:W-:Y:S05]  /*3b50*/  BSYNC B1 ;  /* 0x0000000000017941 */ /* 0x000fea0003800000 */
.L_x_117:
[----:B------:R-:W-:Y:S01]  /*3b60*/  @!P3 IMAD R35, R35, R88, R19 ;  /* 0x000000582323b224 */ /* 0x000fe200078e0213 */
[----:B------:R-:W-:Y:S04]  /*3b70*/  BSSY B1, `(.L_x_119) ;  /* 0x0000006000017945 */ /* 0x000fe80003800000 */
[----:B------:R0:W-:Y:S01]  /*3b80*/  @!P3 STG.E.U8 desc[UR38][R8.64+0x11], R35 ;  /* 0x000011230800b986 */ /* 0x0001e2000c101126 */
[----:B------:R-:W-:Y:S05]  /*3b90*/  @P5 BRA `(.L_x_120) ;  /* 0x00000000000c5947 */ /* 0x000fea0003800000 */
[----:B------:R-:W5:Y:S02]  /*3ba0*/  LDG.E.U8 R96, desc[UR38][R10.64+0x18] ;  /* 0x000018260a607981 */ /* 0x000f64000c1e1100 */
[----:B-----5:R-:W-:-:S05]  /*3bb0*/  PRMT R4, R96, 0x8880, RZ ;  /* 0x0000888060047816 */ /* 0x020fca00000000ff */
[----:B------:R-:W-:-:S07]  /*3bc0*/  IMAD R19, R4, R89, RZ ;  /* 0x0000005904137224 */ /* 0x000fce00078e02ff */
.L_x_120:
[----:B------:R-:W-:Y:S05]  /*3bd0*/  BSYNC B1 ;  /* 0x0000000000017941 */ /* 0x000fea0003800000 */
.L_x_119:
[----:B0-----:R-:W-:Y:S01]  /*3be0*/  @!P5 IMAD R5, R36, R88, R19 ;  /* 0x000000582405d224 */ /* 0x001fe200078e0213 */
[----:B------:R-:W-:Y:S04]  /*3bf0*/  BSSY B1, `(.L_x_121) ;  /* 0x0000006000017945 */ /* 0x000fe80003800000 */
[----:B------:R0:W-:Y:S01]  /*3c00*/  @!P5 STG.E.U8 desc[UR38][R6.64+0x18], R5 ;  /* 0x000018050600d986 */ /* 0x0001e2000c101126 */
[----:B------:R-:W-:Y:S05]  /*3c10*/  @P1 BRA `(.L_x_122) ;  /* 0x00000000000c1947 */ /* 0x000fea0003800000 */
[----:B------:R-:W5:Y:S02]  /*3c20*/  LDG.E.U8 R96, desc[UR38][R10.64+0x19] ;  /* 0x000019260a607981 */ /* 0x000f64000c1e1100 */
[----:B-----5:R-:W-:-:S05]  /*3c30*/  PRMT R4, R96, 0x8880, RZ ;  /* 0x0000888060047816 */ /* 0x020fca00000000ff */
[----:B------:R-:W-:-:S07]  /*3c40*/  IMAD R19, R4, R89, RZ ;  /* 0x0000005904137224 */ /* 0x000fce00078e02ff */
.L_x_122:
[----:B------:R-:W-:Y:S05]  /*3c50*/  BSYNC B1 ;  /* 0x0000000000017941 */ /* 0x000fea0003800000 */
.L_x_121:
        /* <DEDUP_REMOVED lines=11> */
.L_x_124:
[----:B------:R-:W-:Y:S05]  /*3d10*/  BSYNC B1 ;  /* 0x0000000000017941 */ /* 0x000fea0003800000 */
.L_x_123:
[----:B0-----:R-:W-:Y:S01]  /*3d20*/  @!P4 IMAD R5, R38, R88, R19 ;  /* 0x000000582605c224 */ /* 0x001fe200078e0213 */
[----:B------:R-:W-:Y:S04]  /*3d30*/  BSSY B1, `(.L_x_125) ;  /* 0x0000006000017945 */ /* 0x000fe80003800000 */
[----:B------:R0:W-:Y:S01]  /*3d40*/  @!P4 STG.E.U8 desc[UR38][R8.64+0x18], R5 ;  /* 0x000018050800c986 */ /* 0x0001e2000c101126 */
[----:B------:R-:W-:Y:S05]  /*3d50*/  @P3 BRA `(.L_x_126) ;  /* 0x00000000000c3947 */ /* 0x000fea0003800000 */
[----:B------:R-:W5:Y:S02]  /*3d60*/  LDG.E.U8 R96, desc[UR38][R12.64+0x19] ;  /* 0x000019260c607981 */ /* 0x000f64000c1e1100 */
[----:B-----5:R-:W-:-:S05]  /*3d70*/  PRMT R4, R96, 0x8880, RZ ;  /* 0x0000888060047816 */ /* 0x020fca00000000ff */
[----:B------:R-:W-:-:S07]  /*3d80*/  IMAD R19, R4, R89, RZ ;  /* 0x0000005904137224 */ /* 0x000fce00078e02ff */
.L_x_126:
[----:B------:R-:W-:Y:S05]  /*3d90*/  BSYNC B1 ;  /* 0x0000000000017941 */ /* 0x000fea0003800000 */
.L_x_125:
[----:B------:R-:W-:Y:S01]  /*3da0*/  @!P3 IMAD R39, R39, R88, R19 ;  /* 0x000000582727b224 */ /* 0x000fe200078e0213 */
[----:B------:R-:W-:Y:S04]  /*3db0*/  BSSY B1, `(.L_x_127) ;  /* 0x0000006000017945 */ /* 0x000fe80003800000 */
[----:B------:R0:W-:Y:S01]  /*3dc0*/  @!P3 STG.E.U8 desc[UR38][R8.64+0x19], R39 ;  /* 0x000019270800b986 */ /* 0x0001e2000c101126 */
[----:B------:R-:W-:Y:S05]  /*3dd0*/  @P5 BRA `(.L_x_128) ;  /* 0x00000000000c5947 */ /* 0x000fea0003800000 */
[----:B------:R-:W5:Y:S02]  /*3de0*/  LDG.E.U8 R96, desc[UR38][R10.64+0x20] ;  /* 0x000020260a607981 */ /* 0x000f64000c1e1100 */
[----:B-----5:R-:W-:-:S05]  /*3df0*/  PRMT R4, R96, 0x8880, RZ ;  /* 0x0000888060047816 */ /* 0x020fca00000000ff */
[----:B------:R-:W-:-:S07]  /*3e00*/  IMAD R19, R4, R89, RZ ;  /* 0x0000005904137224 */ /* 0x000fce00078e02ff */
.L_x_128:
[----:B------:R-:W-:Y:S05]  /*3e10*/  BSYNC B1 ;  /* 0x0000000000017941 */ /* 0x000fea0003800000 */
.L_x_127:
[----:B0-----:R-:W-:Y:S01]  /*3e20*/  @!P5 IMAD R5, R40, R88, R19 ;  /* 0x000000582805d224 */ /* 0x001fe200078e0213 */
[----:B------:R-:W-:Y:S04]  /*3e30*/  BSSY B1, `(.L_x_129) ;  /* 0x0000006000017945 */ /* 0x000fe80003800000 */
[----:B------:R0:W-:Y:S01]  /*3e40*/  @!P5 STG.E.U8 desc[UR38][R6.64+0x20], R5 ;  /* 0x000020050600d986 */ /* 0x0001e2000c101126 */
[----:B------:R-:W-:Y:S05]  /*3e50*/  @P1 BRA `(.L_x_130) ;  /* 0x00000000000c1947 */ /* 0x000fea0003800000 */
[----:B------:R-:W5:Y:S02]  /*3e60*/  LDG.E.U8 R96, desc[UR38][R10.64+0x21] ;  /* 0x000021260a607981 */ /* 0x000f64000c1e1100 */
[----:B-----5:R-:W-:-:S05]  /*3e70*/  PRMT R4, R96, 0x8880, RZ ;  /* 0x0000888060047816 */ /* 0x020fca00000000ff */
[----:B------:R-:W-:-:S07]  /*3e80*/  IMAD R19, R4, R89, RZ ;  /* 0x0000005904137224 */ /* 0x000fce00078e02ff */
.L_x_130:
[----:B------:R-:W-:Y:S05]  /*3e90*/  BSYNC B1 ;  /* 0x0000000000017941 */ /* 0x000fea0003800000 */
.L_x_129:
        /* <DEDUP_REMOVED lines=11> */
.L_x_132:
[----:B------:R-:W-:Y:S05]  /*3f50*/  BSYNC B1 ;  /* 0x0000000000017941 */ /* 0x000fea0003800000 */
.L_x_131:
[----:B0-----:R-:W-:Y:S01]  /*3f60*/  @!P4 IMAD R5, R42, R88, R19 ;  /* 0x000000582a05c224 */ /* 0x001fe200078e0213 */
[----:B------:R-:W-:Y:S04]  /*3f70*/  BSSY B1, `(.L_x_133) ;  /* 0x0000006000017945 */ /* 0x000fe80003800000 */
[----:B------:R0:W-:Y:S01]  /*3f80*/  @!P4 STG.E.U8 desc[UR38][R8.64+0x20], R5 ;  /* 0x000020050800c986 */ /* 0x0001e2000c101126 */
[----:B------:R-:W-:Y:S05]  /*3f90*/  @P3 BRA `(.L_x_134) ;  /* 0x00000000000c3947 */ /* 0x000fea0003800000 */
[----:B------:R-:W5:Y:S02]  /*3fa0*/  LDG.E.U8 R96, desc[UR38][R12.64+0x21] ;  /* 0x000021260c607981 */ /* 0x000f64000c1e1100 */
[----:B-----5:R-:W-:-:S05]  /*3fb0*/  PRMT R4, R96, 0x8880, RZ ;  /* 0x0000888060047816 */ /* 0x020fca00000000ff */
[----:B------:R-:W-:-:S07]  /*3fc0*/  IMAD R19, R4, R89, RZ ;  /* 0x0000005904137224 */ /* 0x000fce00078e02ff */
.L_x_134:
[----:B------:R-:W-:Y:S05]  /*3fd0*/  BSYNC B1 ;  /* 0x0000000000017941 */ /* 0x000fea0003800000 */
.L_x_133:
[----:B------:R-:W-:Y:S01]  /*3fe0*/  @!P3 IMAD R43, R43, R88, R19 ;  /* 0x000000582b2bb224 */ /* 0x000fe200078e0213 */
[----:B------:R-:W-:Y:S04]  /*3ff0*/  BSSY B1, `(.L_x_135) ;  /* 0x0000006000017945 */ /* 0x000fe80003800000 */
[----:B------:R0:W-:Y:S01]  /*4000*/  @!P3 STG.E.U8 desc[UR38][R8.64+0x21], R43 ;  /* 0x0000212b0800b986 */ /* 0x0001e2000c101126 */
[----:B------:R-:W-:Y:S05]  /*4010*/  @P5 BRA `(.L_x_136) ;  /* 0x00000000000c5947 */ /* 0x000fea0003800000 */
[----:B------:R-:W5:Y:S02]  /*4020*/  LDG.E.U8 R96, desc[UR38][R10.64+0x28] ;  /* 0x000028260a607981 */ /* 0x000f64000c1e1100 */
[----:B-----5:R-:W-:-:S05]  /*4030*/  PRMT R4, R96, 0x8880, RZ ;  /* 0x0000888060047816 */ /* 0x020fca00000000ff */
[----:B------:R-:W-:-:S07]  /*4040*/  IMAD R19, R4, R89, RZ ;  /* 0x0000005904137224 */ /* 0x000fce00078e02ff */
.L_x_136:
[----:B------:R-:W-:Y:S05]  /*4050*/  BSYNC B1 ;  /* 0x0000000000017941 */ /* 0x000fea0003800000 */
.L_x_135:
[----:B0-----:R-:W-:Y:S01]  /*4060*/  @!P5 IMAD R5, R44, R88, R19 ;  /* 0x000000582c05d224 */ /* 0x001fe200078e0213 */
[----:B------:R-:W-:Y:S04]  /*4070*/  BSSY B1, `(.L_x_137) ;  /* 0x0000006000017945 */ /* 0x000fe80003800000 */
[----:B------:R0:W-:Y:S01]  /*4080*/  @!P5 STG.E.U8 desc[UR38][R6.64+0x28], R5 ;  /* 0x000028050600d986 */ /* 0x0001e2000c101126 */
[----:B------:R-:W-:Y:S05]  /*4090*/  @P1 BRA `(.L_x_138) ;  /* 0x00000000000c1947 */ /* 0x000fea0003800000 */
[----:B------:R-:W5:Y:S02]  /*40a0*/  LDG.E.U8 R96, desc[UR38][R10.64+0x29] ;  /* 0x000029260a607981 */ /* 0x000f64000c1e1100 */
[----:B-----5:R-:W-:-:S05]  /*40b0*/  PRMT R4, R96, 0x8880, RZ ;  /* 0x0000888060047816 */ /* 0x020fca00000000ff */
[----:B------:R-:W-:-:S07]  /*40c0*/  IMAD R19, R4, R89, RZ ;  /* 0x0000005904137224 */ /* 0x000fce00078e02ff */
.L_x_138:
[----:B------:R-:W-:Y:S05]  /*40d0*/  BSYNC B1 ;  /* 0x0000000000017941 */ /* 0x000fea0003800000 */
.L_x_137:
        /* <DEDUP_REMOVED lines=11> */
.L_x_140:
[----:B------:R-:W-:Y:S05]  /*4190*/  BSYNC B1 ;  /* 0x0000000000017941 */ /* 0x000fea0003800000 */
.L_x_139:
[----:B0-----:R-:W-:Y:S01]  /*41a0*/  @!P4 IMAD R5, R46, R88, R19 ;  /* 0x000000582e05c224 */ /* 0x001fe200078e0213 */
[----:B------:R-:W-:Y:S04]  /*41b0*/  BSSY B1, `(.L_x_141) ;  /* 0x0000006000017945 */ /* 0x000fe80003800000 */
[----:B------:R0:W-:Y:S01]  /*41c0*/  @!P4 STG.E.U8 desc[UR38][R8.64+0x28], R5 ;  /* 0x000028050800c986 */ /* 0x0001e2000c101126 */
[----:B------:R-:W-:Y:S05]  /*41d0*/  @P3 BRA `(.L_x_142) ;  /* 0x00000000000c3947 */ /* 0x000fea0003800000 */
[----:B------:R-:W5:Y:S02]  /*41e0*/  LDG.E.U8 R96, desc[UR38][R12.64+0x29] ;  /* 0x000029260c607981 */ /* 0x000f64000c1e1100 */
[----:B-----5:R-:W-:-:S05]  /*41f0*/  PRMT R4, R96, 0x8880, RZ ;  /* 0x0000888060047816 */ /* 0x020fca00000000ff */
[----:B------:R-:W-:-:S07]  /*4200*/  IMAD R19, R4, R89, RZ ;  /* 0x0000005904137224 */ /* 0x000fce00078e02ff */
.L_x_142:
[----:B------:R-:W-:Y:S05]  /*4210*/  BSYNC B1 ;  /* 0x0000000000017941 */ /* 0x000fea0003800000 */
.L_x_141:
[----:B------:R-:W-:Y:S01]  /*4220*/  @!P3 IMAD R47, R47, R88, R19 ;  /* 0x000000582f2fb224 */ /* 0x000fe200078e0213 */
[----:B------:R-:W-:Y:S04]  /*4230*/  BSSY B1, `(.L_x_143) ;  /* 0x0000006000017945 */ /* 0x000fe80003800000 */
[----:B------:R0:W-:Y:S01]  /*4240*/  @!P3 STG.E.U8 desc[UR38][R8.64+0x29], R47 ;  /* 0x0000292f0800b986 */ /* 0x0001e2000c101126 */
[----:B------:R-:W-:Y:S05]  /*4250*/  @P5 BRA `(.L_x_144) ;  /* 0x00000000000c5947 */ /* 0x000fea0003800000 */
[----:B------:R-:W5:Y:S02]  /*4260*/  LDG.E.U8 R96, desc[UR38][R10.64+0x30] ;  /* 0x000030260a607981 */ /* 0x000f64000c1e1100 */
[----:B-----5:R-:W-:-:S05]  /*4270*/  PRMT R4, R96, 0x8880, RZ ;  /* 0x0000888060047816 */ /* 0x020fca00000000ff */
[----:B------:R-:W-:-:S07]  /*4280*/  IMAD R19, R4, R89, RZ ;  /* 0x0000005904137224 */ /* 0x000fce00078e02ff */
.L_x_144:
[----:B------:R-:W-:Y:S05]  /*4290*/  BSYNC B1 ;  /* 0x0000000000017941 */ /* 0x000fea0003800000 */
.L_x_143:
[----:B0-----:R-:W-:Y:S01]  /*42a0*/  @!P5 IMAD R5, R48, R88, R19 ;  /* 0x000000583005d224 */ /* 0x001fe200078e0213 */
[----:B------:R-:W-:Y:S04]  /*42b0*/  BSSY B1, `(.L_x_145) ;  /* 0x0000006000017945 */ /* 0x000fe80003800000 */
[----:B------:R0:W-:Y:S01]  /*42c0*/  @!P5 STG.E.U8 desc[UR38][R6.64+0x30], R5 ;  /* 0x000030050600d986 */ /* 0x0001e2000c101126 */
[----:B------:R-:W-:Y:S05]  /*42d0*/  @P1 BRA `(.L_x_146) ;  /* 0x00000000000c1947 */ /* 0x000fea0003800000 */
[----:B------:R-:W5:Y:S02]  /*42e0*/  LDG.E.U8 R96, desc[UR38][R10.64+0x31] ;  /* 0x000031260a607981 */ /* 0x000f64000c1e1100 */
[----:B-----5:R-:W-:-:S05]  /*42f0*/  PRMT R4, R96, 0x8880, RZ ;  /* 0x0000888060047816 */ /* 0x020fca00000000ff */
[----:B------:R-:W-:-:S07]  /*4300*/  IMAD R19, R4, R89, RZ ;  /* 0x0000005904137224 */ /* 0x000fce00078e02ff */
.L_x_146:
[----:B------:R-:W-:Y:S05]  /*4310*/  BSYNC B1 ;  /* 0x0000000000017941 */ /* 0x000fea0003800000 */
.L_x_145:
[----:B------:R-:W-:Y:S01]  /*4320*/  ISETP.LT.OR P4, PT, R3, 0x31, !P0 ;  /* 0x000000310300780c */ /* 0x000fe20004781670 */
[----:B------:R-:W-:Y:S01]  /*4330*/  @!P1 IMAD R49, R49, R88, R19 ;  /* 0x0000005831319224 */ /* 0x000fe200078e0213 */
[----:B------:R-:W-:Y:S01]  /*4340*/  BSSY B1, `(.L_x_147) ;  /* 0x000000a000017945 */ /* 0x000fe20003800000 */
[C---:B------:R-:W-:Y:S02]  /*4350*/  ISETP.LT.OR P3, PT, R3.reuse, 0x32, !P0 ;  /* 0x000000320300780c */ /* 0x040fe40004761670 */
[C---:B------:R-:W-:Y:S01]  /*4360*/  ISETP.LT.OR P5, PT, R3.reuse, 0x39, !P0 ;  /* 0x000000390300780c */ /* 0x040fe200047a1670 */
[----:B------:R0:W-:Y:S01]  /*4370*/  @!P1 STG.E.U8 desc[UR38][R6.64+0x31], R49 ;  /* 0x0000313106009986 */ /* 0x0001e2000c101126 */
[C---:B------:R-:W-:Y:S02]  /*4380*/  ISETP.LT.OR P1, PT, R3.reuse, 0x39, !P2 ;  /* 0x000000390300780c */ /* 0x040fe40005721670 */
[----:B------:R-:W-:-:S04]  /*4390*/  ISETP.LT.OR P2, PT, R3, 0x3a, !P2 ;  /* 0x0000003a0300780c */ /* 0x000fc80005741670 */
[----:B------:R-:W-:Y:S09]  /*43a0*/  @P4 BRA `(.L_x_148) ;  /* 0x00000000000c4947 */ /* 0x000ff20003800000 */
[----:B------:R-:W5:Y:S02]  /*43b0*/  LDG.E.U8 R96, desc[UR38][R12.64+0x30] ;  /* 0x000030260c607981 */ /* 0x000f64000c1e1100 */
[----:B-----5:R-:W-:-:S05]  /*43c0*/  PRMT R4, R96, 0x8880, RZ ;  /* 0x0000888060047816 */ /* 0x020fca00000000ff */
[----:B------:R-:W-:-:S07]  /*43d0*/  IMAD R19, R4, R89, RZ ;  /* 0x0000005904137224 */ /* 0x000fce00078e02ff */
.L_x_148:
[----:B------:R-:W-:Y:S05]  /*43e0*/  BSYNC B1 ;  /* 0x0000000000017941 */ /* 0x000fea0003800000 */
.L_x_147:
[----:B0-----:R-:W-:Y:S01]  /*43f0*/  @!P4 IMAD R5, R50, R88, R19 ;  /* 0x000000583205c224 */ /* 0x001fe200078e0213 */
[----:B------:R-:W-:Y:S04]  /*4400*/  BSSY B1, `(.L_x_149) ;  /* 0x0000006000017945 */ /* 0x000fe80003800000 */
[----:B------:R0:W-:Y:S01]  /*4410*/  @!P4 STG.E.U8 desc[UR38][R8.64+0x30], R5 ;  /* 0x000030050800c986 */ /* 0x0001e2000c101126 */
[----:B------:R-:W-:Y:S05]  /*4420*/  @P3 BRA `(.L_x_150) ;  /* 0x00000000000c3947 */ /* 0x000fea0003800000 */
[----:B------:R-:W5:Y:S02]  /*4430*/  LDG.E.U8 R96, desc[UR38][R12.64+0x31] ;  /* 0x000031260c607981 */ /* 0x000f64000c1e1100 */
[----:B-----5:R-:W-:-:S05]  /*4440*/  PRMT R4, R96, 0x8880, RZ ;  /* 0x0000888060047816 */ /* 0x020fca00000000ff */
[----:B------:R-:W-:-:S07]  /*4450*/  IMAD R19, R4, R89, RZ ;  /* 0x0000005904137224 */ /* 0x000fce00078e02ff */
.L_x_150:
[----:B------:R-:W-:Y:S05]  /*4460*/  BSYNC B1 ;  /* 0x0000000000017941 */ /* 0x000fea0003800000 */
.L_x_149:
[----:B------:R-:W-:Y:S01]  /*4470*/  @!P3 IMAD R51, R51, R88, R19 ;  /* 0x000000583333b224 */ /* 0x000fe200078e0213 */
[----:B------:R-:W-:Y:S04]  /*4480*/  BSSY B1, `(.L_x_151) ;  /* 0x0000006000017945 */ /* 0x000fe80003800000 */
[----:B------:R0:W-:Y:S01]  /*4490*/  @!P3 STG.E.U8 desc[UR38][R8.64+0x31], R51 ;  /* 0x000031330800b986 */ /* 0x0001e2000c101126 */
[----:B------:R-:W-:Y:S05]  /*44a0*/  @P1 BRA `(.L_x_152) ;  /* 0x00000000000c1947 */ /* 0x000fea0003800000 */
[----:B------:R-:W5:Y:S02]  /*44b0*/  LDG.E.U8 R96, desc[UR38][R10.64+0x38] ;  /* 0x000038260a607981 */ /* 0x000f64000c1e1100 */
[----:B-----5:R-:W-:-:S05]  /*44c0*/  PRMT R4, R96, 0x8880, RZ ;  /* 0x0000888060047816 */ /* 0x020fca00000000ff */
[----:B------:R-:W-:-:S07]  /*44d0*/  IMAD R19, R4, R89, RZ ;  /* 0x0000005904137224 */ /* 0x000fce00078e02ff */
.L_x_152:
[----:B------:R-:W-:Y:S05]  /*44e0*/  BSYNC B1 ;  /* 0x0000000000017941 */ /* 0x000fea0003800000 */
.L_x_151:
[----:B0-----:R-:W-:Y:S01]  /*44f0*/  @!P1 IMAD R5, R52, R88, R19 ;  /* 0x0000005834059224 */ /* 0x001fe200078e0213 */
[----:B------:R-:W-:Y:S04]  /*4500*/  BSSY B1, `(.L_x_153) ;  /* 0x0000006000017945 */ /* 0x000fe80003800000 */
[----:B------:R0:W-:Y:S01]  /*4510*/  @!P1 STG.E.U8 desc[UR38][R6.64+0x38], R5 ;  /* 0x0000380506009986 */ /* 0x0001e2000c101126 */
[----:B------:R-:W-:Y:S05]  /*4520*/  @P2 BRA `(.L_x_154) ;  /* 0x00000000000c2947 */ /* 0x000fea0003800000 */
[----:B------:R-:W5:Y:S02]  /*4530*/  LDG.E.U8 R96, desc[UR38][R10.64+0x39] ;  /* 0x000039260a607981 */ /* 0x000f64000c1e1100 */
[----:B-----5:R-:W-:-:S05]  /*4540*/  PRMT R4, R96, 0x8880, RZ ;  /* 0x0000888060047816 */ /* 0x020fca00000000ff */
[----:B------:R-:W-:-:S07]  /*4550*/  IMAD R19, R4, R89, RZ ;  /* 0x0000005904137224 */ /* 0x000fce00078e02ff */
.L_x_154:
[----:B------:R-:W-:Y:S05]  /*4560*/  BSYNC B1 ;  /* 0x0000000000017941 */ /* 0x000fea0003800000 */
.L_x_153:
[----:B------:R-:W-:Y:S01]  /*4570*/  @!P2 IMAD R53, R53, R88, R19 ;  /* 0x000000583535a224 */ /* 0x000fe200078e0213 */
[----:B------:R-:W-:Y:S04]  /*4580*/  BSSY B1, `(.L_x_155) ;  /* 0x0000006000017945 */ /* 0x000fe80003800000 */
[----:B------:R0:W-:Y:S01]  /*4590*/  @!P2 STG.E.U8 desc[UR38][R6.64+0x39], R53 ;  /* 0x000039350600a986 */ /* 0x0001e2000c101126 */
[----:B------:R-:W-:Y:S05]  /*45a0*/  @P5 BRA `(.L_x_156) ;  /* 0x00000000000c5947 */ /* 0x000fea0003800000 */
[----:B------:R-:W5:Y:S02]  /*45b0*/  LDG.E.U8 R96, desc[UR38][R12.64+0x38] ;  /* 0x000038260c607981 */ /* 0x000f64000c1e1100 */
[----:B-----5:R-:W-:-:S05]  /*45c0*/  PRMT R4, R96, 0x8880, RZ ;  /* 0x0000888060047816 */ /* 0x020fca00000000ff */
[----:B------:R-:W-:-:S07]  /*45d0*/  IMAD R19, R4, R89, RZ ;  /* 0x0000005904137224 */ /* 0x000fce00078e02ff */
.L_x_156:
[----:B------:R-:W-:Y:S05]  /*45e0*/  BSYNC B1 ;  /* 0x0000000000017941 */ /* 0x000fea0003800000 */
.L_x_155:
[----:B0-----:R-:W-:Y:S01]  /*45f0*/  @!P5 IMAD R5, R54, R88, R19 ;  /* 0x000000583605d224 */ /* 0x001fe200078e0213 */
[----:B------:R-:W-:Y:S01]  /*4600*/  ISETP.LT.OR P0, PT, R3, 0x3a, !P0 ;  /* 0x0000003a0300780c */ /* 0x000fe20004701670 */
[----:B------:R-:W-:Y:S03]  /*4610*/  BSSY B1, `(.L_x_157) ;  /* 0x0000006000017945 */ /* 0x000fe60003800000 */
[----:B------:R0:W-:Y:S09]  /*4620*/  @!P5 STG.E.U8 desc[UR38][R8.64+0x38], R5 ;  /* 0x000038050800d986 */ /* 0x0001f2000c101126 */
[----:B------:R-:W-:Y:S05]  /*4630*/  @P0 BRA `(.L_x_158) ;  /* 0x00000000000c0947 */ /* 0x000fea0003800000 */
[----:B------:R-:W5:Y:S02]  /*4640*/  LDG.E.U8 R96, desc[UR38][R12.64+0x39] ;  /* 0x000039260c607981 */ /* 0x000f64000c1e1100 */
[----:B-----5:R-:W-:-:S05]  /*4650*/  PRMT R4, R96, 0x8880, RZ ;  /* 0x0000888060047816 */ /* 0x020fca00000000ff */
[----:B------:R-:W-:-:S07]  /*4660*/  IMAD R19, R4, R89, RZ ;  /* 0x0000005904137224 */ /* 0x000fce00078e02ff */
.L_x_158:
[----:B------:R-:W-:Y:S05]  /*4670*/  BSYNC B1 ;  /* 0x0000000000017941 */ /* 0x000fea0003800000 */
.L_x_157:
[----:B------:R-:W-:Y:S01]  /*4680*/  IMAD R19, R55, R88, R19 ;  /* 0x0000005837137224 */ /* 0x000fe200078e0213 */
[----:B------:R-:W-:Y:S06]  /*4690*/  @P0 BRA `(.L_x_159) ;  /* 0x0000000c00180947 */ /* 0x000fec0003800000 */
[----:B------:R0:W-:Y:S01]  /*46a0*/  STG.E.U8 desc[UR38][R8.64+0x39], R19 ;  /* 0x0000391308007986 */ /* 0x0001e2000c101126 */
[----:B------:R-:W-:Y:S05]  /*46b0*/  BRA `(.L_x_159) ;  /* 0x0000000c00107947 */ /* 0x000fea0003800000 */
.L_x_30:
[C---:B------:R-:W-:Y:S02]  /*46c0*/  ISETP.GE.AND P2, PT, R97.reuse, 0x1, PT ;  /* 0x000000016100780c */ /* 0x040fe40003f46270 */
[----:B------:R-:W-:Y:S02]  /*46d0*/  ISETP.GE.AND P1, PT, R97, 0x9, PT ;  /* 0x000000096100780c */ /* 0x000fe40003f26270 */
[C---:B------:R-:W-:Y:S02]  /*46e0*/  ISETP.LT.OR P4, PT, R3.reuse, 0x1, !P2 ;  /* 0x000000010300780c */ /* 0x040fe40005781670 */
[C---:B------:R-:W-:Y:S02]  /*46f0*/  ISETP.LT.OR P5, PT, R3.reuse, 0x2, !P2 ;  /* 0x000000020300780c */ /* 0x040fe400057a1670 */
[C---:B------:R-:W-:Y:S02]  /*4700*/  ISETP.LT.OR P0, PT, R3.reuse, 0x1, !P1 ;  /* 0x000000010300780c */ /* 0x040fe40004f01670 */
[----:B------:R-:W-:-:S07]  /*4710*/  ISETP.LT.OR P3, PT, R3, 0x2, !P1 ;  /* 0x000000020300780c */ /* 0x000fce0004f61670 */
[-C--:B------:R-:W-:Y:S02]  /*4720*/  @!P4 IMAD R11, R56, R88.reuse, RZ ;  /* 0x00000058380bc224 */ /* 0x080fe400078e02ff */
[-C--:B------:R-:W-:Y:S02]  /*4730*/  @!P5 IMAD R57, R57, R88.reuse, RZ ;  /* 0x000000583939d224 */ /* 0x080fe400078e02ff */
[-C--:B------:R-:W-:Y:S01]  /*4740*/  @!P0 IMAD R13, R58, R88.reuse, RZ ;  /* 0x000000583a0d8224 */ /* 0x080fe200078e02ff */
[----:B------:R0:W-:Y:S01]  /*4750*/  @!P4 STG.E.U8 desc[UR38][R14.64], R11 ;  /* 0x0000000b0e00c986 */ /* 0x0001e2000c101126 */
[----:B------:R-:W-:Y:S01]  /*4760*/  ISETP.LT.OR P4, PT, R3, 0x9, !P2 ;  /* 0x000000090300780c */ /* 0x000fe20005781670 */
[----:B------:R-:W-:Y:S02]  /*4770*/  @!P3 IMAD R59, R59, R88, RZ ;  /* 0x000000583b3bb224 */ /* 0x000fe400078e02ff */
[----:B------:R-:W-:Y:S01]  /*4780*/  @!P5 STG.E.U8 desc[UR38][R14.64+0x1], R57 ;  /* 0x000001390e00d986 */ /* 0x000fe2000c101126 */
[----:B------:R-:W-:-:S03]  /*4790*/  ISETP.LT.OR P5, PT, R3, 0xa, !P2 ;  /* 0x0000000a0300780c */ /* 0x000fc600057a1670 */
[----:B------:R1:W-:Y:S01]  /*47a0*/  @!P0 STG.E.U8 desc[UR38][R4.64], R13 ;  /* 0x0000000d04008986 */ /* 0x0003e2000c101126 */
[----:B------:R-:W-:-:S03]  /*47b0*/  ISETP.LT.OR P0, PT, R3, 0x9, !P1 ;  /* 0x000000090300780c */ /* 0x000fc60004f01670 */
[----:B------:R-:W-:Y:S01]  /*47c0*/  @!P3 STG.E.U8 desc[UR38][R4.64+0x1], R59 ;  /* 0x0000013b0400b986 */ /* 0x000fe2000c101126 */
[----:B------:R-:W-:Y:S01]  /*47d0*/  ISETP.LT.OR P3, PT, R3, 0xa, !P1 ;  /* 0x0000000a0300780c */ /* 0x000fe20004f61670 */
[----:B------:R-:W-:-:S04]  /*47e0*/  @!P4 IMAD R19, R60, R88, RZ ;  /* 0x000000583c13c224 */ /* 0x000fc800078e02ff */
[-C--:B------:R-:W-:Y:S01]  /*47f0*/  @!P5 IMAD R61, R61, R88.reuse, RZ ;  /* 0x000000583d3dd224 */ /* 0x080fe200078e02ff */
[----:B------:R2:W-:Y:S01]  /*4800*/  @!P4 STG.E.U8 desc[UR38][R14.64+0x8], R19 ;  /* 0x000008130e00c986 */ /* 0x0005e2000c101126 */
[C---:B------:R-:W-:Y:S02]  /*4810*/  ISETP.LT.OR P4, PT, R3.reuse, 0x11, !P2 ;  /* 0x000000110300780c */ /* 0x040fe40005781670 */
[-C--:B0-----:R-:W-:Y:S01]  /*4820*/  @!P0 IMAD R11, R62, R88.reuse, RZ ;  /* 0x000000583e0b8224 */ /* 0x081fe200078e02ff */
[----:B------:R-:W-:Y:S01]  /*4830*/  @!P5 STG.E.U8 desc[UR38][R14.64+0x9], R61 ;  /* 0x0000093d0e00d986 */ /* 0x000fe2000c101126 */
[----:B------:R-:W-:Y:S02]  /*4840*/  ISETP.LT.OR P5, PT, R3, 0x12, !P2 ;  /* 0x000000120300780c */ /* 0x000fe400057a1670 */
[----:B------:R-:W-:Y:S01]  /*4850*/  @!P3 IMAD R63, R63, R88, RZ ;  /* 0x000000583f3fb224 */ /* 0x000fe200078e02ff */
[----:B------:R0:W-:Y:S01]  /*4860*/  @!P0 STG.E.U8 desc[UR38][R4.64+0x8], R11 ;  /* 0x0000080b04008986 */ /* 0x0001e2000c101126 */
[----:B------:R-:W-:-:S03]  /*4870*/  ISETP.LT.OR P0, PT, R3, 0x11, !P1 ;  /* 0x000000110300780c */ /* 0x000fc60004f01670 */
[----:B------:R-:W-:Y:S01]  /*4880*/  @!P3 STG.E.U8 desc[UR38][R4.64+0x9], R63 ;  /* 0x0000093f0400b986 */ /* 0x000fe2000c101126 */
[----:B------:R-:W-:Y:S01]  /*4890*/  ISETP.LT.OR P3, PT, R3, 0x12, !P1 ;  /* 0x000000120300780c */ /* 0x000fe20004f61670 */
[----:B-1----:R-:W-:-:S04]  /*48a0*/  @!P4 IMAD R13, R64, R88, RZ ;  /* 0x00000058400dc224 */ /* 0x002fc800078e02ff */
[-C--:B------:R-:W-:Y:S01]  /*48b0*/  @!P5 IMAD R65, R65, R88.reuse, RZ ;  /* 0x000000584141d224 */ /* 0x080fe200078e02ff */
[----:B------:R1:W-:Y:S01]  /*48c0*/  @!P4 STG.E.U8 desc[UR38][R14.64+0x10], R13 ;  /* 0x0000100d0e00c986 */ /* 0x0003e2000c101126 */
[C---:B------:R-:W-:Y:S02]  /*48d0*/  ISETP.LT.OR P4, PT, R3.reuse, 0x19, !P2 ;  /* 0x000000190300780c */ /* 0x040fe40005781670 */
[-C--:B--2---:R-:W-:Y:S01]  /*48e0*/  @!P0 IMAD R19, R66, R88.reuse, RZ ;  /* 0x0000005842138224 */ /* 0x084fe200078e02ff */
[----:B------:R-:W-:Y:S01]  /*48f0*/  @!P5 STG.E.U8 desc[UR38][R14.64+0x11], R65 ;  /* 0x000011410e00d986 */ /* 0x000fe2000c101126 */
[----:B------:R-:W-:Y:S02]  /*4900*/  ISETP.LT.OR P5, PT, R3, 0x1a, !P2 ;  /* 0x0000001a0300780c */ /* 0x000fe400057a1670 */
[----:B------:R-:W-:Y:S01]  /*4910*/  @!P3 IMAD R67, R67, R88, RZ ;  /* 0x000000584343b224 */ /* 0x000fe200078e02ff */
[----:B------:R2:W-:Y:S01]  /*4920*/  @!P0 STG.E.U8 desc[UR38][R4.64+0x10], R19 ;  /* 0x0000101304008986 */ /* 0x0005e2000c101126 */
[----:B------:R-:W-:-:S03]  /*4930*/  ISETP.LT.OR P0, PT, R3, 0x19, !P1 ;  /* 0x000000190300780c */ /* 0x000fc60004f01670 */
[----:B------:R-:W-:Y:S01]  /*4940*/  @!P3 STG.E.U8 desc[UR38][R4.64+0x11], R67 ;  /* 0x000011430400b986 */ /* 0x000fe2000c101126 */
[----:B------:R-:W-:Y:S01]  /*4950*/  ISETP.LT.OR P3, PT, R3, 0x1a, !P1 ;  /* 0x0000001a0300780c */ /* 0x000fe20004f61670 */
[----:B0-----:R-:W-:-:S04]  /*4960*/  @!P4 IMAD R11, R68, R88, RZ ;  /* 0x00000058440bc224 */ /* 0x001fc800078e02ff */
[-C--:B------:R-:W-:Y:S01]  /*4970*/  @!P5 IMAD R69, R69, R88.reuse, RZ ;  /* 0x000000584545d224 */ /* 0x080fe200078e02ff */
[----:B------:R0:W-:Y:S01]  /*4980*/  @!P4 STG.E.U8 desc[UR38][R14.64+0x18], R11 ;  /* 0x0000180b0e00c986 */ /* 0x0001e2000c101126 */
[C---:B------:R-:W-:Y:S02]  /*4990*/  ISETP.LT.OR P4, PT, R3.reuse, 0x21, !P2 ;  /* 0x000000210300780c */ /* 0x040fe40005781670 */
[-C--:B-1----:R-:W-:Y:S01]  /*49a0*/  @!P0 IMAD R13, R70, R88.reuse, RZ ;  /* 0x00000058460d8224 */ /* 0x082fe200078e02ff */
[----:B------:R-:W-:Y:S01]  /*49b0*/  @!P5 STG.E.U8 desc[UR38][R14.64+0x19], R69 ;  /* 0x000019450e00d986 */ /* 0x000fe2000c101126 */
[----:B------:R-:W-:Y:S02]  /*49c0*/  ISETP.LT.OR P5, PT, R3, 0x22, !P2 ;  /* 0x000000220300780c */ /* 0x000fe400057a1670 */
[----:B------:R-:W-:Y:S01]  /*49d0*/  @!P3 IMAD R71, R71, R88, RZ ;  /* 0x000000584747b224 */ /* 0x000fe200078e02ff */
[----:B------:R1:W-:Y:S01]  /*49e0*/  @!P0 STG.E.U8 desc[UR38][R4.64+0x18], R13 ;  /* 0x0000180d04008986 */ /* 0x0003e2000c101126 */
[----:B------:R-:W-:-:S03]  /*49f0*/  ISETP.LT.OR P0, PT, R3, 0x21, !P1 ;  /* 0x000000210300780c */ /* 0x000fc60004f01670 */
[----:B------:R-:W-:Y:S01]  /*4a00*/  @!P3 STG.E.U8 desc[UR38][R4.64+0x19], R71 ;  /* 0x000019470400b986 */ /* 0x000fe2000c101126 */
[----:B------:R-:W-:Y:S01]  /*4a10*/  ISETP.LT.OR P3, PT, R3, 0x22, !P1 ;  /* 0x000000220300780c */ /* 0x000fe20004f61670 */
[----:B--2---:R-:W-:-:S04]  /*4a20*/  @!P4 IMAD R19, R72, R88, RZ ;  /* 0x000000584813c224 */ /* 0x004fc800078e02ff */
        /* <DEDUP_REMOVED lines=32> */
[----:B------:R-:W-:-:S02]  /*4c30*/  ISETP.GE.AND P0, PT, R97, 0x81, PT ;  /* 0x000000816100780c */ /* 0x000fc40003f06270 */
[C---:B------:R-:W-:Y:S01]  /*4c40*/  ISETP.LT.OR P5, PT, R3.reuse, 0x39, !P1 ;  /* 0x000000390300780c */ /* 0x040fe20004fa1670 */
[----:B------:R-:W-:Y:S01]  /*4c50*/  @!P3 STG.E.U8 desc[UR38][R4.64+0x31], R83 ;  /* 0x000031530400b986 */ /* 0x000fe2000c101126 */
[C---:B------:R-:W-:Y:S01]  /*4c60*/  ISETP.LT.OR P1, PT, R3.reuse, 0x3a, !P1 ;  /* 0x0000003a0300780c */ /* 0x040fe20004f21670 */
[----:B--2---:R-:W-:Y:S01]  /*4c70*/  @!P4 IMAD R19, R84, R88, RZ ;  /* 0x000000585413c224 */ /* 0x004fe200078e02ff */
[----:B------:R-:W-:-:S03]  /*4c80*/  ISETP.LT.OR P3, PT, R3, 0x1, !P0 ;  /* 0x000000010300780c */ /* 0x000fc60004761670 */
[----:B------:R-:W-:Y:S01]  /*4c90*/  @!P2 IMAD R85, R85, R88, RZ ;  /* 0x000000585555a224 */ /* 0x000fe200078e02ff */
[----:B------:R-:W-:Y:S01]  /*4ca0*/  @!P4 STG.E.U8 desc[UR38][R14.64+0x38], R19 ;  /* 0x000038130e00c986 */ /* 0x000fe2000c101126 */
[----:B------:R-:W-:-:S03]  /*4cb0*/  ISETP.LT.OR P4, PT, R3, 0x2, !P0 ;  /* 0x000000020300780c */ /* 0x000fc60004781670 */
[----:B------:R-:W-:Y:S01]  /*4cc0*/  @!P2 STG.E.U8 desc[UR38][R14.64+0x39], R85 ;  /* 0x000039550e00a986 */ /* 0x000fe2000c101126 */
[-C--:B0-----:R-:W-:Y:S01]  /*4cd0*/  @!P5 IMAD R11, R86, R88.reuse, RZ ;  /* 0x00000058560bd224 */ /* 0x081fe200078e02ff */
[----:B------:R-:W-:Y:S01]  /*4ce0*/  ISETP.GE.AND P2, PT, R97, 0x89, PT ;  /* 0x000000896100780c */ /* 0x000fe20003f46270 */
[-C--:B------:R-:W-:Y:S02]  /*4cf0*/  @!P1 IMAD R87, R87, R88.reuse, RZ ;  /* 0x0000005857579224 */ /* 0x080fe400078e02ff */
[----:B-1----:R-:W-:Y:S01]  /*4d00*/  @!P3 IMAD R13, R24, R88, RZ ;  /* 0x00000058180db224 */ /* 0x002fe200078e02ff */
[----:B------:R0:W-:Y:S01]  /*4d10*/  @!P5 STG.E.U8 desc[UR38][R4.64+0x38], R11 ;  /* 0x0000380b0400d986 */ /* 0x0001e2000c101126 */
[----:B------:R-:W-:-:S03]  /*4d20*/  ISETP.LT.OR P5, PT, R3, 0x1, !P2 ;  /* 0x000000010300780c */ /* 0x000fc600057a1670 */
[----:B------:R-:W-:Y:S01]  /*4d30*/  @!P4 IMAD R25, R25, R88, RZ ;  /* 0x000000581919c224 */ /* 0x000fe200078e02ff */
[----:B------:R1:W-:Y:S01]  /*4d40*/  @!P1 STG.E.U8 desc[UR38][R4.64+0x39], R87 ;  /* 0x0000395704009986 */ /* 0x0003e2000c101126 */
[----:B------:R-:W-:-:S03]  /*4d50*/  ISETP.LT.OR P1, PT, R3, 0x2, !P2 ;  /* 0x000000020300780c */ /* 0x000fc60005721670 */
[----:B------:R-:W-:Y:S01]  /*4d60*/  @!P3 STG.E.U8 desc[UR38][R6.64], R13 ;  /* 0x0000000d0600b986 */ /* 0x000fe2000c101126 */
[----:B------:R-:W-:-:S03]  /*4d70*/  ISETP.LT.OR P3, PT, R3, 0x9, !P0 ;  /* 0x000000090300780c */ /* 0x000fc60004761670 */
[----:B------:R-:W-:Y:S01]  /*4d80*/  @!P4 STG.E.U8 desc[UR38][R6.64+0x1], R25 ;  /* 0x000001190600c986 */ /* 0x000fe2000c101126 */
[----:B------:R-:W-:Y:S01]  /*4d90*/  ISETP.LT.OR P4, PT, R3, 0xa, !P0 ;  /* 0x0000000a0300780c */ /* 0x000fe20004781670 */
[----:B0-----:R-:W-:-:S04]  /*4da0*/  @!P5 IMAD R11, R26, R88, RZ ;  /* 0x000000581a0bd224 */ /* 0x001fc800078e02ff */
[-C--:B------:R-:W-:Y:S01]  /*4db0*/  @!P1 IMAD R27, R27, R88.reuse, RZ ;  /* 0x000000581b1b9224 */ /* 0x080fe200078e02ff */
[----:B------:R0:W-:Y:S01]  /*4dc0*/  @!P5 STG.E.U8 desc[UR38][R8.64], R11 ;  /* 0x0000000b0800d986 */ /* 0x0001e2000c101126 */
[C---:B------:R-:W-:Y:S02]  /*4dd0*/  ISETP.LT.OR P5, PT, R3.reuse, 0x9, !P2 ;  /* 0x000000090300780c */ /* 0x040fe400057a1670 */
[-C--:B------:R-:W-:Y:S01]  /*4de0*/  @!P3 IMAD R15, R28, R88.reuse, RZ ;  /* 0x000000581c0fb224 */ /* 0x080fe200078e02ff */
[----:B------:R-:W-:Y:S01]  /*4df0*/  @!P1 STG.E.U8 desc[UR38][R8.64+0x1], R27 ;  /* 0x0000011b08009986 */ /* 0x000fe2000c101126 */
[----:B------:R-:W-:Y:S02]  /*4e00*/  ISETP.LT.OR P1, PT, R3, 0xa, !P2 ;  /* 0x0000000a0300780c */ /* 0x000fe40005721670 */
[----:B------:R-:W-:Y:S01]  /*4e10*/  @!P4 IMAD R29, R29, R88, RZ ;  /* 0x000000581d1dc224 */ /* 0x000fe200078e02ff */
[----:B------:R-:W-:Y:S01]  /*4e20*/  @!P3 STG.E.U8 desc[UR38][R6.64+0x8], R15 ;  /* 0x0000080f0600b986 */ /* 0x000fe2000c101126 */
[----:B------:R-:W-:-:S03]  /*4e30*/  ISETP.LT.OR P3, PT, R3, 0x11, !P0 ;  /* 0x000000110300780c */ /* 0x000fc60004761670 */
[----:B------:R-:W-:Y:S01]  /*4e40*/  @!P4 STG.E.U8 desc[UR38][R6.64+0x9], R29 ;  /* 0x0000091d0600c986 */ /* 0x000fe2000c101126 */
[----:B------:R-:W-:Y:S01]  /*4e50*/  ISETP.LT.OR P4, PT, R3, 0x12, !P0 ;  /* 0x000000120300780c */ /* 0x000fe20004781670 */
[----:B-1----:R-:W-:-:S04]  /*4e60*/  @!P5 IMAD R5, R30, R88, RZ ;  /* 0x000000581e05d224 */ /* 0x002fc800078e02ff */
[-C--:B------:R-:W-:Y:S01]  /*4e70*/  @!P1 IMAD R31, R31, R88.reuse, RZ ;  /* 0x000000581f1f9224 */ /* 0x080fe200078e02ff */
[----:B------:R1:W-:Y:S01]  /*4e80*/  @!P5 STG.E.U8 desc[UR38][R8.64+0x8], R5 ;  /* 0x000008050800d986 */ /* 0x0003e2000c101126 */
[C---:B------:R-:W-:Y:S02]  /*4e90*/  ISETP.LT.OR P5, PT, R3.reuse, 0x11, !P2 ;  /* 0x000000110300780c */ /* 0x040fe400057a1670 */
[-C--:B0-----:R-:W-:Y:S01]  /*4ea0*/  @!P3 IMAD R11, R32, R88.reuse, RZ ;  /* 0x00000058200bb224 */ /* 0x081fe200078e02ff */
        /* <DEDUP_REMOVED lines=11> */
[-C--:B------:R-:W-:Y:S01]  /*4f60*/  @!P3 IMAD R13, R36, R88.reuse, RZ ;  /* 0x00000058240db224 */ /* 0x080fe200078e02ff */
        /* <DEDUP_REMOVED lines=32> */
[----:B------:R-:W-:-:S04]  /*5170*/  @!P1 IMAD R11, R46, R88, RZ ;  /* 0x000000582e0b9224 */ /* 0x000fc800078e02ff */
[-C--:B------:R-:W-:Y:S01]  /*5180*/  @!P3 IMAD R47, R47, R88.reuse, RZ ;  /* 0x000000582f2fb224 */ /* 0x080fe200078e02ff */
[----:B------:R1:W-:Y:S01]  /*5190*/  @!P1 STG.E.U8 desc[UR38][R8.64+0x28], R11 ;  /* 0x0000280b08009986 */ /* 0x0003e2000c101126 */
[----:B------:R-:W-:Y:S02]  /*51a0*/  ISETP.LT.OR P1, PT, R3, 0x31, !P2 ;  /* 0x000000310300780c */ /* 0x000fe40005721670 */
[----:B------:R-:W-:Y:S01]  /*51b0*/  @!P4 IMAD R49, R49, R88, RZ ;  /* 0x000000583131c224 */ /* 0x000fe200078e02ff */
[----:B------:R2:W-:Y:S01]  /*51c0*/  @!P3 STG.E.U8 desc[UR38][R8.64+0x29], R47 ;  /* 0x0000292f0800b986 */ /* 0x0005e2000c101126 */
[C---:B------:R-:W-:Y:S02]  /*51d0*/  ISETP.LT.OR P3, PT, R3.reuse, 0x39, !P0 ;  /* 0x000000390300780c */ /* 0x040fe40004761670 */
[C---:B------:R-:W-:Y:S01]  /*51e0*/  ISETP.LT.OR P0, PT, R3.reuse, 0x3a, !P0 ;  /* 0x0000003a0300780c */ /* 0x040fe20004701670 */
[----:B------:R2:W-:Y:S01]  /*51f0*/  @!P4 STG.E.U8 desc[UR38][R6.64+0x31], R49 ;  /* 0x000031310600c986 */ /* 0x0005e2000c101126 */
[----:B------:R-:W-:-:S03]  /*5200*/  ISETP.LT.OR P4, PT, R3, 0x32, !P2 ;  /* 0x000000320300780c */ /* 0x000fc60005781670 */
[----:B------:R2:W-:Y:S01]  /*5210*/  @!P5 STG.E.U8 desc[UR38][R6.64+0x30], R13 ;  /* 0x0000300d0600d986 */ /* 0x0005e2000c101126 */
[C---:B------:R-:W-:Y:S02]  /*5220*/  ISETP.LT.OR P5, PT, R3.reuse, 0x39, !P2 ;  /* 0x000000390300780c */ /* 0x040fe400057a1670 */
[----:B------:R-:W-:Y:S01]  /*5230*/  ISETP.LT.OR P2, PT, R3, 0x3a, !P2 ;  /* 0x0000003a0300780c */ /* 0x000fe20005741670 */
[-C--:B------:R-:W-:Y:S02]  /*5240*/  @!P1 IMAD R3, R50, R88.reuse, RZ ;  /* 0x0000005832039224 */ /* 0x080fe400078e02ff */
[-C--:B0-----:R-:W-:Y:S02]  /*5250*/  @!P3 IMAD R5, R52, R88.reuse, RZ ;  /* 0x000000583405b224 */ /* 0x081fe400078e02ff */
[-C--:B------:R-:W-:Y:S01]  /*5260*/  @!P0 IMAD R53, R53, R88.reuse, RZ ;  /* 0x0000005835358224 */ /* 0x080fe200078e02ff */
[----:B------:R2:W-:Y:S01]  /*5270*/  @!P1 STG.E.U8 desc[UR38][R8.64+0x30], R3 ;  /* 0x0000300308009986 */ /* 0x0005e2000c101126 */
[----:B------:R-:W-:-:S04]  /*5280*/  @!P4 IMAD R51, R51, R88, RZ ;  /* 0x000000583333c224 */ /* 0x000fc800078e02ff */
[-C--:B-1----:R-:W-:Y:S01]  /*5290*/  @!P5 IMAD R11, R54, R88.reuse, RZ ;  /* 0x00000058360bd224 */ /* 0x082fe200078e02ff */
[----:B------:R2:W-:Y:S01]  /*52a0*/  @!P4 STG.E.U8 desc[UR38][R8.64+0x31], R51 ;  /* 0x000031330800c986 */ /* 0x0005e2000c101126 */
[----:B------:R-:W-:-:S03]  /*52b0*/  @!P2 IMAD R55, R55, R88, RZ ;  /* 0x000000583737a224 */ /* 0x000fc600078e02ff */
[----:B------:R2:W-:Y:S04]  /*52c0*/  @!P3 STG.E.U8 desc[UR38][R6.64+0x38], R5 ;  /* 0x000038050600b986 */ /* 0x0005e8000c101126 */
[----:B------:R2:W-:Y:S04]  /*52d0*/  @!P0 STG.E.U8 desc[UR38][R6.64+0x39], R53 ;  /* 0x0000393506008986 */ /* 0x0005e8000c101126 */
[----:B------:R2:W-:Y:S04]  /*52e0*/  @!P5 STG.E.U8 desc[UR38][R8.64+0x38], R11 ;  /* 0x0000380b0800d986 */ /* 0x0005e8000c101126 */
[----:B------:R2:W-:Y:S02]  /*52f0*/  @!P2 STG.E.U8 desc[UR38][R8.64+0x39], R55 ;  /* 0x000039370800a986 */ /* 0x0005e4000c101126 */
.L_x_159:
[----:B------:R-:W-:Y:S05]  /*5300*/  BSYNC B0 ;  /* 0x0000000000007941 */ /* 0x000fea0003800000 */
.L_x_29:
[----:B------:R-:W-:Y:S01]  /*5310*/  IADD3 R16, P0, R16, UR36, RZ ;  /* 0x0000002410107c10 */ /* 0x000fe2000ff1e0ff */
[----:B------:R-:W-:Y:S01]  /*5320*/  ULDC.64 UR4, c[0x0][0x650] ;  /* 0x0001940000047ab9 */ /* 0x000fe20000000a00 */
[----:B--2---:R-:W-:Y:S01]  /*5330*/  PRMT R3, RZ, 0x7610, R3 ;  /* 0x00007610ff037816 */ /* 0x004fe20000000003 */
[----:B------:R-:W-:Y:S01]  /*5340*/  IMAD.MOV.U32 R98, RZ, RZ, -0x1 ;  /* 0xffffffffff627424 */ /* 0x000fe200078e00ff */
[----:B------:R-:W-:Y:S01]  /*5350*/  IADD3.X R17, R17, UR42, RZ, P0, !PT ;  /* 0x0000002a11117c10 */ /* 0x000fe200087fe4ff */
[----:B0-----:R-:W-:Y:S01]  /*5360*/  IMAD.MOV.U32 R19, RZ, RZ, -0x1 ;  /* 0xffffffffff137424 */ /* 0x001fe200078e00ff */
[----:B------:R-:W-:-:S04]  /*5370*/  ISETP.GE.U32.AND P0, PT, R16, UR4, PT ;  /* 0x0000000410007c0c */ /* 0x000fc8000bf06070 */
[----:B------:R-:W-:-:S13]  /*5380*/  ISETP.GE.U32.AND.EX P0, PT, R17, UR5, PT, P0 ;  /* 0x0000000511007c0c */ /* 0x000fda000bf06100 */
[----:B------:R-:W-:Y:S05]  /*5390*/  @P0 BRA `(.L_x_160) ;  /* 0x0000000400500947 */ /* 0x000fea0003800000 */
[----:B------:R-:W0:Y:S01]  /*53a0*/  LDC.64 R10, c[0x0][0x628] ;  /* 0x00018a00ff0a7b82 */ /* 0x000e220000000a00 */
[----:B------:R-:W2:Y:S01]  /*53b0*/  S2R R12, SR_CTAID.X ;  /* 0x00000000000c7919 */ /* 0x000ea20000002500 */
[----:B----4-:R-:W-:Y:S02]  /*53c0*/  IMAD.MOV.U32 R8, RZ, RZ, R16 ;  /* 0x000000ffff087224 */ /* 0x010fe400078e0010 */
[----:B------:R-:W-:Y:S01]  /*53d0*/  IMAD.MOV.U32 R9, RZ, RZ, R17 ;  /* 0x000000ffff097224 */ /* 0x000fe200078e0011 */
[----:B------:R-:W4:Y:S03]  /*53e0*/  S2R R20, SR_CTAID.Y ;  /* 0x0000000000147919 */ /* 0x000f260000002600 */
[----:B------:R-:W1:Y:S08]  /*53f0*/  LDC R0, c[0x0][0x630] ;  /* 0x00018c00ff007b82 */ /* 0x000e700000000800 */
[----:B------:R-:W1:Y:S01]  /*5400*/  LDC.64 R14, c[0x0][0x620] ;  /* 0x00018800ff0e7b82 */ /* 0x000e620000000a00 */
[----:B0-----:R-:W-:-:S04]  /*5410*/  ISETP.NE.U32.AND P0, PT, R10, RZ, PT ;  /* 0x000000ff0a00720c */ /* 0x001fc80003f05070 */
[----:B------:R-:W-:-:S13]  /*5420*/  ISETP.NE.AND.EX P0, PT, R11, RZ, PT, P0 ;  /* 0x000000ff0b00720c */ /* 0x000fda0003f05300 */
[----:B-12-4-:R-:W-:Y:S05]  /*5430*/  @!P0 BRA `(.L_x_161) ;  /* 0x0000000000288947 */ /* 0x016fea0003800000 */
[----:B------:R-:W0:Y:S02]  /*5440*/  LDC R3, c[0x0][0x634] ;  /* 0x00018d00ff037b82 */ /* 0x000e240000000800 */
[----:B0-----:R-:W-:-:S05]  /*5450*/  IADD3 R3, P0, R16, R3, RZ ;  /* 0x0000000310037210 */ /* 0x001fca0007f1e0ff */
[----:B------:R-:W-:-:S04]  /*5460*/  IMAD.X R13, RZ, RZ, R17, P0 ;  /* 0x000000ffff0d7224 */ /* 0x000fc800000e0611 */
[----:B------:R-:W-:-:S04]  /*5470*/  IMAD.WIDE.U32 R4, R13, R10, RZ ;  /* 0x0000000a0d047225 */ /* 0x000fc800078e00ff */
[----:B---3--:R-:W-:-:S04]  /*5480*/  IMAD.WIDE.U32 R6, P0, R3, R11, R4 ;  /* 0x0000000b03067225 */ /* 0x008fc80007800004 */
[----:B------:R-:W-:-:S04]  /*5490*/  IMAD.WIDE.U32 R4, R3, R10, RZ ;  /* 0x0000000a03047225 */ /* 0x000fc800078e00ff */
[----:B------:R-:W-:Y:S01]  /*54a0*/  IMAD.X R9, RZ, RZ, RZ, P0 ;  /* 0x000000ffff097224 */ /* 0x000fe200000e06ff */
[----:B------:R-:W-:Y:S01]  /*54b0*/  IADD3 RZ, P0, R5, R6, RZ ;  /* 0x0000000605ff7210 */ /* 0x000fe20007f1e0ff */
[----:B------:R-:W-:-:S04]  /*54c0*/  IMAD.MOV.U32 R8, RZ, RZ, R7 ;  /* 0x000000ffff087224 */ /* 0x000fc800078e0007 */
[----:B------:R-:W-:-:S08]  /*54d0*/  IMAD.WIDE.U32.X R8, R13, R11, R8, P0 ;  /* 0x0000000b0d087225 */ /* 0x000fd000000e0408 */
.L_x_161:
[-CC-:B------:R-:W-:Y:S01]  /*54e0*/  SHF.R.U64 R19, R8, R0.reuse, R9.reuse ;  /* 0x0000000008137219 */ /* 0x180fe20000001209 */
[----:B------:R-:W0:Y:S01]  /*54f0*/  LDC.64 R26, c[0x0][0x640] ;  /* 0x00019000ff1a7b82 */ /* 0x000e220000000a00 */
[----:B------:R-:W-:Y:S01]  /*5500*/  SHF.R.U32.HI R0, RZ, R0, R9 ;  /* 0x00000000ff007219 */ /* 0x000fe20000011609 */
[----:B------:R-:W-:Y:S01]  /*5510*/  ULDC UR4, c[0x0][0x150] ;  /* 0x0000540000047ab9 */ /* 0x000fe20000000800 */
[----:B------:R-:W-:Y:S02]  /*5520*/  IADD3 R3, P0, RZ, -R19, RZ ;  /* 0x80000013ff037210 */ /* 0x000fe40007f1e0ff */
[----:B---3--:R-:W-:-:S03]  /*5530*/  I2FP.F32.U32 R7, R12 ;  /* 0x0000000c00077245 */ /* 0x008fc60000201000 */
[----:B------:R-:W1:Y:S01]  /*5540*/  LDC R6, c[0x0][0x618] ;  /* 0x00018600ff067b82 */ /* 0x000e620000000800 */
[----:B------:R-:W-:Y:S02]  /*5550*/  IMAD.X R5, RZ, RZ, ~R0, P0 ;  /* 0x000000ffff057224 */ /* 0x000fe400000e0e00 */
[----:B------:R-:W-:Y:S01]  /*5560*/  FMUL R7, R7, UR4 ;  /* 0x0000000407077c20 */ /* 0x000fe20008400000 */
[----:B------:R-:W-:Y:S01]  /*5570*/  ULDC UR4, c[0x0][0x154] ;  /* 0x0000550000047ab9 */ /* 0x000fe20000000800 */
[-C--:B------:R-:W-:Y:S02]  /*5580*/  IMAD R0, R5, R14.reuse, RZ ;  /* 0x0000000e05007224 */ /* 0x080fe400078e02ff */
[C---:B------:R-:W-:Y:S01]  /*5590*/  IMAD.WIDE.U32 R4, R3.reuse, R14, R16 ;  /* 0x0000000e03047225 */ /* 0x040fe200078e0010 */
[----:B------:R-:W2:Y:S01]  /*55a0*/  LDC R8, c[0x0][0x608] ;  /* 0x00018200ff087b82 */ /* 0x000ea20000000800 */
[----:B------:R-:W3:Y:S02]  /*55b0*/  F2I.U32.TRUNC.NTZ R7, R7 ;  /* 0x0000000700077305 */ /* 0x000ee4000020f000 */
[----:B------:R-:W-:Y:S01]  /*55c0*/  IMAD R3, R3, R15, R0 ;  /* 0x0000000f03037224 */ /* 0x000fe200078e0200 */
[----:B------:R-:W-:-:S03]  /*55d0*/  I2FP.F32.U32 R0, R20 ;  /* 0x0000001400007245 */ /* 0x000fc60000201000 */
[----:B------:R-:W-:Y:S01]  /*55e0*/  IMAD.IADD R3, R5, 0x1, R3 ;  /* 0x0000000105037824 */ /* 0x000fe200078e0203 */
[----:B------:R-:W4:Y:S01]  /*55f0*/  LDC R11, c[0x0][0x658] ;  /* 0x00019600ff0b7b82 */ /* 0x000f220000000800 */
[----:B0-----:R-:W-:-:S04]  /*5600*/  ISETP.NE.U32.AND P0, PT, R26, RZ, PT ;  /* 0x000000ff1a00720c */ /* 0x001fc80003f05070 */
[----:B------:R-:W-:-:S03]  /*5610*/  ISETP.NE.AND.EX P0, PT, R27, RZ, PT, P0 ;  /* 0x000000ff1b00720c */ /* 0x000fc60003f05300 */
[----:B------:R-:W0:Y:S01]  /*5620*/  LDC R9, c[0x0][0x144] ;  /* 0x00005100ff097b82 */ /* 0x000e220000000800 */
[-C--:B-1----:R-:W-:Y:S01]  /*5630*/  SHF.R.U64 R10, R4, R6.reuse, R3 ;  /* 0x00000006040a7219 */ /* 0x082fe20000001203 */
[----:B---3--:R-:W-:Y:S01]  /*5640*/  IMAD.MOV R7, RZ, RZ, -R7 ;  /* 0x000000ffff077224 */ /* 0x008fe200078e0a07 */
[----:B------:R-:W-:Y:S01]  /*5650*/  SHF.R.U32.HI R3, RZ, R6, R3 ;  /* 0x00000006ff037219 */ /* 0x000fe20000011603 */
[----:B------:R-:W-:-:S04]  /*5660*/  FMUL R6, R0, UR4 ;  /* 0x0000000400067c20 */ /* 0x000fc80008400000 */
[----:B------:R-:W1:Y:S01]  /*5670*/  LDC R21, c[0x0][0x148] ;  /* 0x00005200ff157b82 */ /* 0x000e620000000800 */
[----:B------:R3:W0:Y:S01]  /*5680*/  F2I.U32.TRUNC.NTZ R14, R6 ;  /* 0x00000006000e7305 */ /* 0x000622000020f000 */
[-CC-:B--2---:R-:W-:Y:S02]  /*5690*/  SHF.R.U64 R13, R10, R8.reuse, R3.reuse ;  /* 0x000000080a0d7219 */ /* 0x184fe40000001203 */
[----:B------:R-:W-:-:S04]  /*56a0*/  SHF.R.U32.HI R0, RZ, R8, R3 ;  /* 0x00000008ff007219 */ /* 0x000fc80000011603 */
[----:B------:R-:W2:Y:S01]  /*56b0*/  LDC R24, c[0x0][0x600] ;  /* 0x00018000ff187b82 */ /* 0x000ea20000000800 */
[-CC-:B----4-:R-:W-:Y:S02]  /*56c0*/  SHF.R.U64 R15, R13, R11.reuse, R0.reuse ;  /* 0x0000000b0d0f7219 */ /* 0x190fe40000001200 */
[----:B------:R-:W-:-:S03]  /*56d0*/  SHF.R.U32.HI R5, RZ, R11, R0 ;  /* 0x0000000bff057219 */ /* 0x000fc60000011600 */
[----:B------:R-:W-:Y:S02]  /*56e0*/  IMAD.MOV.U32 R4, RZ, RZ, R15 ;  /* 0x000000ffff047224 */ /* 0x000fe400078e000f */
[----:B------:R-:W4:Y:S01]  /*56f0*/  LDC R28, c[0x0][0x648] ;  /* 0x00019200ff1c7b82 */ /* 0x000f220000000800 */
[----:B0-----:R-:W-:-:S07]  /*5700*/  IMAD R25, R9, R7, R12 ;  /* 0x0000000709197224 */ /* 0x001fce00078e020c */
[----:B------:R-:W0:Y:S08]  /*5710*/  LDC R29, c[0x0][0x638] ;  /* 0x00018e00ff1d7b82 */ /* 0x000e300000000800 */
[----:B------:R-:W0:Y:S01]  /*5720*/  LDC R30, c[0x0][0x610] ;  /* 0x00018400ff1e7b82 */ /* 0x000e220000000800 */
[----:B-123--:R-:W-:Y:S05]  /*5730*/  @!P0 BRA `(.L_x_162) ;  /* 0x0000000000288947 */ /* 0x00efea0003800000 */
        /* <DEDUP_REMOVED lines=10> */
.L_x_162:
[----:B------:R-:W-:Y:S01]  /*57e0*/  ISETP.NE.AND P0, PT, R2, 0x1, PT ;  /* 0x000000010200780c */ /* 0x000fe20003f05270 */
[----:B------:R-:W-:Y:S01]  /*57f0*/  IMAD.MOV R14, RZ, RZ, -R14 ;  /* 0x000000ffff0e7224 */ /* 0x000fe200078e0a0e */
[----:B----4-:R-:W-:Y:S01]  /*5800*/  SHF.R.U64 R3, R4, R28, R5 ;  /* 0x0000001c04037219 */ /* 0x010fe20000001205 */
[----:B------:R-:W-:Y:S01]  /*5810*/  VIADD R5, R24, 0xffffffff ;  /* 0xffffffff18057836 */ /* 0x000fe20000000000 */
[----:B------:R-:W-:-:S03]  /*5820*/  LOP3.LUT R0, R13, R94, RZ, 0xc0, !PT ;  /* 0x0000005e0d007212 */ /* 0x000fc600078ec0ff */
[----:B------:R-:W-:Y:S01]  /*5830*/  IMAD.MOV R4, RZ, RZ, -R3 ;  /* 0x000000ffff047224 */ /* 0x000fe200078e0a03 */
[----:B------:R-:W-:Y:S01]  /*5840*/  LOP3.LUT R10, R10, R5, RZ, 0xc0, !PT ;  /* 0x000000050a0a7212 */ /* 0x000fe200078ec0ff */
[----:B------:R-:W-:Y:S02]  /*5850*/  IMAD R0, R91, R3, R0 ;  /* 0x000000035b007224 */ /* 0x000fe400078e0200 */
[----:B0-----:R-:W-:Y:S02]  /*5860*/  IMAD R3, R4, R29, R15 ;  /* 0x0000001d04037224 */ /* 0x001fe400078e020f */
[----:B------:R-:W-:Y:S02]  /*5870*/  @P0 IMAD R25, R21, R14, R20 ;  /* 0x0000000e15190224 */ /* 0x000fe400078e0214 */
[----:B------:R-:W-:Y:S02]  /*5880*/  IMAD R5, R3, R24, R10 ;  /* 0x0000001803057224 */ /* 0x000fe400078e020a */
[----:B------:R-:W-:-:S02]  /*5890*/  IMAD R0, R0, R30, R25 ;  /* 0x0000001e00007224 */ /* 0x000fc400078e0219 */
[----:B------:R-:W-:-:S03]  /*58a0*/  IMAD.MOV.U32 R4, RZ, RZ, 0x1 ;  /* 0x00000001ff047424 */ /* 0x000fc600078e00ff */
[----:B------:R-:W-:Y:S02]  /*58b0*/  SEL R98, R5, R0, !P0 ;  /* 0x0000000005627207 */ /* 0x000fe40004000000 */
[----:B------:R-:W-:Y:S02]  /*58c0*/  PRMT R3, R4, 0x7610, R3 ;  /* 0x0000761004037816 */ /* 0x000fe40000000003 */
[----:B------:R-:W-:-:S07]  /*58d0*/  SEL R0, R0, R5, !P0 ;  /* 0x0000000500007207 */ /* 0x000fce0004000000 */
.L_x_160:
[----:B------:R-:W-:Y:S01]  /*58e0*/  LOP3.LUT P0, RZ, R3, 0xff, RZ, 0xc0, !PT ;  /* 0x000000ff03ff7812 */ /* 0x000fe2000780c0ff */
[----:B------:R-:W-:-:S12]  /*58f0*/  IMAD.MOV.U32 R97, RZ, RZ, R0 ;  /* 0x000000ffff617224 */ /* 0x000fd800078e0000 */
[----:B------:R-:W-:Y:S05]  /*5900*/  @P0 BRA `(.L_x_163) ;  /* 0xffffffb8005c0947 */ /* 0x000fea000383ffff */
[----:B------:R-:W-:Y:S05]  /*5910*/  EXIT ;  /* 0x000000000000794d */ /* 0x000fea0003800000 */
.L_x_4:
        /* <DEDUP_REMOVED lines=26> */
.L_x_165:
[--C-:B------:R-:W-:Y:S01]  /*5ac0*/  SHF.R.U64 R14, R12, R20, R13.reuse ;  /* 0x000000140c0e7219 */ /* 0x100fe2000000120d */
[----:B------:R-:W0:Y:S01]  /*5ad0*/  LDC R24, c[0x0][0x618] ;  /* 0x00018600ff187b82 */ /* 0x000e220000000800 */
[----:B------:R-:W-:Y:S01]  /*5ae0*/  I2FP.F32.U32 R8, R6 ;  /* 0x0000000600087245 */ /* 0x000fe20000201000 */
[----:B------:R-:W-:Y:S01]  /*5af0*/  ULDC UR4, c[0x0][0x150] ;  /* 0x0000540000047ab9 */ /* 0x000fe20000000800 */
[----:B------:R-:W-:Y:S02]  /*5b00*/  SHF.R.U32.HI R7, RZ, R20, R13 ;  /* 0x00000014ff077219 */ /* 0x000fe4000001160d */
[----:B------:R-:W-:Y:S01]  /*5b10*/  IADD3 R11, P0, RZ, -R14, RZ ;  /* 0x8000000eff0b7210 */ /* 0x000fe20007f1e0ff */
[----:B------:R-:W-:Y:S01]  /*5b20*/  FMUL R13, R8, UR4 ;  /* 0x00000004080d7c20 */ /* 0x000fe20008400000 */
[----:B------:R-:W-:Y:S01]  /*5b30*/  ULDC UR4, c[0x0][0x154] ;  /* 0x0000550000047ab9 */ /* 0x000fe20000000800 */
[----:B------:R-:W1:Y:S02]  /*5b40*/  LDC.64 R26, c[0x0][0x640] ;  /* 0x00019000ff1a7b82 */ /* 0x000e640000000a00 */
[----:B------:R-:W-:-:S02]  /*5b50*/  IMAD.X R7, RZ, RZ, ~R7, P0 ;  /* 0x000000ffff077224 */ /* 0x000fc400000e0e07 */
[----:B------:R-:W2:Y:S01]  /*5b60*/  F2I.U32.TRUNC.NTZ R13, R13 ;  /* 0x0000000d000d7305 */ /* 0x000ea2000020f000 */
[----:B------:R-:W-:-:S03]  /*5b70*/  IMAD.WIDE.U32 R8, R11, R22, R16 ;  /* 0x000000160b087225 */ /* 0x000fc600078e0010 */
[----:B------:R-:W3:Y:S01]  /*5b80*/  LDC R15, c[0x0][0x144] ;  /* 0x00005100ff0f7b82 */ /* 0x000ee20000000800 */
[----:B------:R-:W-:-:S04]  /*5b90*/  IMAD R10, R7, R22, RZ ;  /* 0x00000016070a7224 */ /* 0x000fc800078e02ff */
[----:B------:R-:W-:Y:S02]  /*5ba0*/  IMAD R7, R11, R23, R10 ;  /* 0x000000170b077224 */ /* 0x000fe400078e020a */
[----:B------:R-:W-:Y:S01]  /*5bb0*/  IMAD.MOV.U32 R10, RZ, RZ, -0x1 ;  /* 0xffffffffff0a7424 */ /* 0x000fe200078e00ff */
[----:B------:R-:W4:Y:S01]  /*5bc0*/  LDC R20, c[0x0][0x608] ;  /* 0x00018200ff147b82 */ /* 0x000f220000000800 */
[----:B------:R-:W-:Y:S01]  /*5bd0*/  IMAD.IADD R7, R9, 0x1, R7 ;  /* 0x0000000109077824 */ /* 0x000fe200078e0207 */
[----:B------:R-:W-:-:S04]  /*5be0*/  I2FP.F32.U32 R9, R5 ;  /* 0x0000000500097245 */ /* 0x000fc80000201000 */
[-C--:B0-----:R-:W-:Y:S01]  /*5bf0*/  SHF.R.U64 R12, R8, R24.reuse, R7 ;  /* 0x00000018080c7219 */ /* 0x081fe20000001207 */
[----:B--2---:R-:W-:Y:S01]  /*5c00*/  IMAD.MOV R8, RZ, RZ, -R13 ;  /* 0x000000ffff087224 */ /* 0x004fe200078e0a0d */
[----:B------:R-:W0:Y:S01]  /*5c10*/  LDC R11, c[0x0][0x658] ;  /* 0x00019600ff0b7b82 */ /* 0x000e220000000800 */
[----:B-1----:R-:W-:Y:S01]  /*5c20*/  ISETP.NE.U32.AND P0, PT, R26, RZ, PT ;  /* 0x000000ff1a00720c */ /* 0x002fe20003f05070 */
[----:B------:R-:W-:Y:S01]  /*5c30*/  FMUL R9, R9, UR4 ;  /* 0x0000000409097c20 */ /* 0x000fe20008400000 */
[----:B------:R-:W-:Y:S02]  /*5c40*/  SHF.R.U32.HI R7, RZ, R24, R7 ;  /* 0x00000018ff077219 */ /* 0x000fe40000011607 */
[----:B------:R-:W-:-:S03]  /*5c50*/  ISETP.NE.AND.EX P0, PT, R27, RZ, PT, P0 ;  /* 0x000000ff1b00720c */ /* 0x000fc60003f05300 */
[----:B------:R-:W1:Y:S01]  /*5c60*/  LDC R22, c[0x0][0x148] ;  /* 0x00005200ff167b82 */ /* 0x000e620000000800 */
[----:B---3--:R-:W-:Y:S02]  /*5c70*/  IMAD R23, R15, R8, R6 ;  /* 0x000000080f177224 */ /* 0x008fe400078e0206 */
[----:B------:R-:W-:-:S05]  /*5c80*/  IMAD.MOV.U32 R8, RZ, RZ, 0x1 ;  /* 0x00000001ff087424 */ /* 0x000fca00078e00ff */
[----:B------:R-:W2:Y:S01]  /*5c90*/  LDC R21, c[0x0][0x600] ;  /* 0x00018000ff157b82 */ /* 0x000ea20000000800 */
[-CC-:B----4-:R-:W-:Y:S02]  /*5ca0*/  SHF.R.U64 R15, R12, R20.reuse, R7.reuse ;  /* 0x000000140c0f7219 */ /* 0x190fe40000001207 */
[----:B------:R-:W-:Y:S02]  /*5cb0*/  SHF.R.U32.HI R6, RZ, R20, R7 ;  /* 0x00000014ff067219 */ /* 0x000fe40000011607 */
[----:B------:R3:W4:Y:S03]  /*5cc0*/  F2I.U32.TRUNC.NTZ R20, R9 ;  /* 0x0000000900147305 */ /* 0x000726000020f000 */
[----:B------:R-:W1:Y:S01]  /*5cd0*/  LDC R25, c[0x0][0x648] ;  /* 0x00019200ff197b82 */ /* 0x000e620000000800 */
[-C--:B0-----:R-:W-:Y:S02]  /*5ce0*/  SHF.R.U64 R19, R15, R11.reuse, R6 ;  /* 0x0000000b0f137219 */ /* 0x081fe40000001206 */
[----:B------:R-:W-:-:S02]  /*5cf0*/  SHF.L.U32 R10, R10, R11, RZ ;  /* 0x0000000b0a0a7219 */ /* 0x000fc400000006ff */
[-C--:B------:R-:W-:Y:S01]  /*5d00*/  SHF.R.U32.HI R7, RZ, R11.reuse, R6 ;  /* 0x0000000bff077219 */ /* 0x080fe20000011606 */
[----:B------:R-:W-:Y:S01]  /*5d10*/  IMAD.MOV.U32 R6, RZ, RZ, R19 ;  /* 0x000000ffff067224 */ /* 0x000fe200078e0013 */
[----:B------:R-:W-:Y:S01]  /*5d20*/  SHF.L.U32 R24, R8, R11, RZ ;  /* 0x0000000b08187219 */ /* 0x000fe200000006ff */
[----:B------:R-:W0:Y:S01]  /*5d30*/  LDC R28, c[0x0][0x638] ;  /* 0x00018e00ff1c7b82 */ /* 0x000e220000000800 */
[----:B------:R-:W-:-:S07]  /*5d40*/  LOP3.LUT R30, RZ, R10, RZ, 0x33, !PT ;  /* 0x0000000aff1e7212 */ /* 0x000fce00078e33ff */
[----:B------:R-:W0:Y:S01]  /*5d50*/  LDC R29, c[0x0][0x610] ;  /* 0x00018400ff1d7b82 */ /* 0x000e220000000800 */
[----:B---34-:R-:W-:Y:S05]  /*5d60*/  @!P0 BRA `(.L_x_166) ;  /* 0x0000000000288947 */ /* 0x018fea0003800000 */
[----:B------:R-:W3:Y:S02]  /*5d70*/  LDC R6, c[0x0][0x64c] ;  /* 0x00019300ff067b82 */ /* 0x000ee40000000800 */
[----:B---3--:R-:W-:-:S05]  /*5d80*/  IADD3 R11, P0, R19, R6, RZ ;  /* 0x00000006130b7210 */ /* 0x008fca0007f1e0ff */
        /* <DEDUP_REMOVED lines=8> */
.L_x_166:
[----:B------:R-:W-:Y:S01]  /*5e10*/  ISETP.NE.AND P0, PT, R2, 0x1, PT ;  /* 0x000000010200780c */ /* 0x000fe20003f05270 */
[----:B--2---:R-:W-:Y:S01]  /*5e20*/  VIADD R9, R21, 0xffffffff ;  /* 0xffffffff15097836 */ /* 0x004fe20000000000 */
[----:B-1----:R-:W-:Y:S01]  /*5e30*/  SHF.R.U64 R7, R6, R25, R7 ;  /* 0x0000001906077219 */ /* 0x002fe20000001207 */
[----:B------:R-:W-:Y:S01]  /*5e40*/  IMAD.MOV R20, RZ, RZ, -R20 ;  /* 0x000000ffff147224 */ /* 0x000fe200078e0a14 */
[----:B------:R-:W-:Y:S02]  /*5e50*/  LOP3.LUT R6, R15, R30, RZ, 0xc0, !PT ;  /* 0x0000001e0f067212 */ /* 0x000fe400078ec0ff */
[----:B------:R-:W-:Y:S01]  /*5e60*/  LOP3.LUT R12, R12, R9, RZ, 0xc0, !PT ;  /* 0x000000090c0c7212 */ /* 0x000fe200078ec0ff */
[----:B------:R-:W-:Y:S02]  /*5e70*/  IMAD.MOV R8, RZ, RZ, -R7 ;  /* 0x000000ffff087224 */ /* 0x000fe400078e0a07 */
[----:B------:R-:W-:Y:S02]  /*5e80*/  IMAD R6, R24, R7, R6 ;  /* 0x0000000718067224 */ /* 0x000fe400078e0206 */
[----:B------:R-:W-:-:S02]  /*5e90*/  IMAD.MOV.U32 R9, RZ, RZ, 0x1 ;  /* 0x00000001ff097424 */ /* 0x000fc400078e00ff */
[----:B------:R-:W-:Y:S02]  /*5ea0*/  @P0 IMAD R23, R22, R20, R5 ;  /* 0x0000001416170224 */ /* 0x000fe400078e0205 */
[----:B0-----:R-:W-:Y:S02]  /*5eb0*/  IMAD R5, R8, R28, R19 ;  /* 0x0000001c08057224 */ /* 0x001fe400078e0213 */
[----:B------:R-:W-:Y:S02]  /*5ec0*/  IMAD R19, R6, R29, R23 ;  /* 0x0000001d06137224 */ /* 0x000fe400078e0217 */
[----:B------:R-:W-:Y:S02]  /*5ed0*/  IMAD R6, R5, R21, R12 ;  /* 0x0000001505067224 */ /* 0x000fe400078e020c */
[----:B------:R-:W-:-:S03]  /*5ee0*/  IMAD.MOV.U32 R8, RZ, RZ, R14 ;  /* 0x000000ffff087224 */ /* 0x000fc600078e000e */
[----:B------:R-:W-:Y:S02]  /*5ef0*/  SEL R20, R6, R19, !P0 ;  /* 0x0000001306147207 */ /* 0x000fe40004000000 */
[----:B------:R-:W-:-:S07]  /*5f00*/  SEL R19, R19, R6, !P0 ;  /* 0x0000000613137207 */ /* 0x000fce0004000000 */
.L_x_164:
[----:B------:R-:W-:-:S08]  /*5f10*/  NOP ;  /* 0x0000000000007918 */ /* 0x000fd00000000000 */
[----:B------:R-:W0:-:S00]  /*5f20*/  USETMAXREG.DEALLOC.CTAPOOL 0x28 ;  /* 0x00000028000079c8 */ /* 0x000e0000080e0500 */
[----:B0-----:R-:W-:-:S13]  /*5f30*/  ISETP.NE.AND P0, PT, R0, RZ, PT ;  /* 0x000000ff0000720c */ /* 0x001fda0003f05270 */
[----:B------:R-:W-:Y:S05]  /*5f40*/  @P0 EXIT ;  /* 0x000000000000094d */ /* 0x000fea0003800000 */
[----:B------:R-:W-:Y:S01]  /*5f50*/  LOP3.LUT P0, RZ, R9, 0xff, RZ, 0xc0, !PT ;  /* 0x000000ff09ff7812 */ /* 0x000fe2000780c0ff */
[----:B------:R-:W-:Y:S02]  /*5f60*/  IMAD.MOV.U32 R0, RZ, RZ, 0x1 ;  /* 0x00000001ff007424 */ /* 0x000fe400078e00ff */
[----:B------:R-:W-:-:S10]  /*5f70*/  IMAD.MOV.U32 R12, RZ, RZ, RZ ;  /* 0x000000ffff0c7224 */ /* 0x000fd400078e00ff */
[----:B------:R-:W-:Y:S05]  /*5f80*/  @!P0 BRA `(.L_x_167) ;  /* 0x0000000c00148947 */ /* 0x000fea0003800000 */
[----:B------:R-:W0:Y:S01]  /*5f90*/  LDC R0, c[0x0][0x28c] ;  /* 0x0000a300ff007b82 */ /* 0x000e220000000800 */
[----:B------:R-:W-:Y:S01]  /*5fa0*/  LOP3.LUT P0, RZ, R3, 0x1f, RZ, 0xc0, !PT ;  /* 0x0000001f03ff7812 */ /* 0x000fe2000780c0ff */
[----:B------:R-:W-:Y:S01]  /*5fb0*/  ULDC UR5, c[0x0][0x658] ;  /* 0x0001960000057ab9 */ /* 0x000fe20000000800 */
[----:B------:R-:W-:Y:S01]  /*5fc0*/  UMOV UR6, 0xffffffff ;  /* 0xffffffff00067882 */ /* 0x000fe20000000000 */
[----:B------:R-:W-:Y:S01]  /*5fd0*/  BSSY B0, `(.L_x_167) ;  /* 0x00000c0000007945 */ /* 0x000fe20003800000 */
[----:B------:R-:W-:Y:S01]  /*5fe0*/  USHF.L.U32 UR6, UR6, UR5, URZ ;  /* 0x0000000506067299 */ /* 0x000fe2000800063f */
[C---:B------:R-:W-:Y:S01]  /*5ff0*/  ISETP.NE.AND P2, PT, R4.reuse, RZ, PT ;  /* 0x000000ff0400720c */ /* 0x040fe20003f45270 */
[----:B------:R-:W-:Y:S01]  /*6000*/  IMAD.MOV.U32 R13, RZ, RZ, 0x1 ;  /* 0x00000001ff0d7424 */ /* 0x000fe200078e00ff */
[----:B------:R-:W-:Y:S01]  /*6010*/  ISETP.NE.OR P0, PT, R4, RZ, !P0 ;  /* 0x000000ff0400720c */ /* 0x000fe20004705670 */
[----:B------:R-:W-:Y:S01]  /*6020*/  IMAD.MOV.U32 R12, RZ, RZ, RZ ;  /* 0x000000ffff0c7224 */ /* 0x000fe200078e00ff */
[----:B------:R-:W-:Y:S01]  /*6030*/  LOP3.LUT R11, R18, 0x2, RZ, 0xfc, !PT ;  /* 0x00000002120b7812 */ /* 0x000fe200078efcff */
[----:B------:R-:W-:Y:S01]  /*6040*/  ULDC UR4, c[0x0][0x600] ;  /* 0x0001800000047ab9 */ /* 0x000fe20000000800 */
[----:B------:R-:W-:Y:S01]  /*6050*/  UMOV UR7, 0x1 ;  /* 0x0000000100077882 */ /* 0x000fe20000000000 */
[----:B------:R-:W-:-:S02]  /*6060*/  UIADD3 UR15, UR4, -0x1, URZ ;  /* 0xffffffff040f7890 */ /* 0x000fc4000fffe03f */
[----:B------:R-:W-:Y:S02]  /*6070*/  USHF.L.U32 UR17, UR7, UR5, URZ ;  /* 0x0000000507117299 */ /* 0x000fe4000800063f */
[----:B------:R-:W-:Y:S01]  /*6080*/  ULOP3.LUT UR16, URZ, UR6, URZ, 0x33, !UPT ;  /* 0x000000063f107292 */ /* 0x000fe2000f8e333f */
[----:B------:R-:W-:Y:S01]  /*6090*/  ULDC.64 UR20, c[0x0][0x198] ;  /* 0x0000660000147ab9 */ /* 0x000fe20000000a00 */
[----:B0-----:R-:W-:-:S05]  /*60a0*/  VIADD R0, R0, 0x3f ;  /* 0x0000003f00007836 */ /* 0x001fca0000000000 */
[----:B------:R-:W-:-:S04]  /*60b0*/  SHF.R.S32.HI R3, RZ, 0x1f, R0 ;  /* 0x0000001fff037819 */ /* 0x000fc80000011400 */
[----:B------:R-:W-:Y:S01]  /*60c0*/  LEA.HI R3, R3, R0, RZ, 0x6 ;  /* 0x0000000003037211 */ /* 0x000fe200078f30ff */
[----:B------:R-:W-:-:S03]  /*60d0*/  IMAD.MOV.U32 R0, RZ, RZ, 0x1 ;  /* 0x00000001ff007424 */ /* 0x000fc600078e00ff */
[----:B------:R-:W-:-:S05]  /*60e0*/  SHF.R.S32.HI R3, RZ, 0x6, R3 ;  /* 0x00000006ff037819 */ /* 0x000fca0000011403 */
[----:B------:R-:W-:-:S07]  /*60f0*/  VIADD R10, R3, 0x1 ;  /* 0x00000001030a7836 */ /* 0x000fce0000000000 */
.L_x_179:
[----:B------:R-:W-:-:S03]  /*6100*/  UMOV UR4, 0xffffffff ;  /* 0xffffffff00047882 */ /* 0x000fc60000000000 */
[----:B------:R-:W-:Y:S05]  /*6110*/  BRA.DIV UR4, `(.L_x_168) ;  /* 0x0000001204947947 */ /* 0x000fea000b800000 */
[----:B------:R-:W-:-:S13]  /*6120*/  ELECT P6, URZ, PT ;  /* 0x00000000003f782f */ /* 0x000fda00038c0000 */
.L_x_197:
[----:B------:R-:W0:Y:S01]  /*6130*/  LDC R4, c[0x0][0x28c] ;  /* 0x0000a300ff047b82 */ /* 0x000e220000000800 */
[----:B------:R-:W-:Y:S01]  /*6140*/  BSSY B1, `(.L_x_169) ;  /* 0x0000037000017945 */ /* 0x000fe20003800000 */
[----:B0-----:R-:W-:-:S13]  /*6150*/  ISETP.LT.OR P6, PT, R4, 0x1, !P6 ;  /* 0x000000010400780c */ /* 0x001fda00077c1670 */
[----:B------:R-:W-:Y:S05]  /*6160*/  @P6 BRA `(.L_x_170) ;  /* 0x0000000000d06947 */ /* 0x000fea0003800000 */
[----:B------:R-:W-:Y:S02]  /*6170*/  IMAD.SHL.U32 R20, R20, 0x40, RZ ;  /* 0x0000004014147824 */ /* 0x000fe400078e00ff */
[----:B------:R-:W-:Y:S02]  /*6180*/  IMAD.SHL.U32 R19, R19, 0x100, RZ ;  /* 0x0000010013137824 */ /* 0x000fe400078e00ff */
[----:B------:R-:W-:Y:S02]  /*6190*/  IMAD.MOV.U32 R21, RZ, RZ, RZ ;  /* 0x000000ffff157224 */ /* 0x000fe400078e00ff */
[----:B------:R-:W-:Y:S02]  /*61a0*/  IMAD.MOV.U32 R4, RZ, RZ, R10 ;  /* 0x000000ffff047224 */ /* 0x000fe400078e000a */
[----:B------:R-:W-:Y:S02]  /*61b0*/  IMAD.MOV.U32 R5, RZ, RZ, R0 ;  /* 0x000000ffff057224 */ /* 0x000fe400078e0000 */
[----:B------:R-:W-:-:S07]  /*61c0*/  IMAD.MOV.U32 R6, RZ, RZ, R12 ;  /* 0x000000ffff067224 */ /* 0x000fce00078e000c */
.L_x_174:
[----:B------:R-:W0:Y:S01]  /*61d0*/  S2R R14, SR_CgaCtaId ;  /* 0x00000000000e7919 */ /* 0x000e220000008800 */
[----:B------:R-:W-:Y:S01]  /*61e0*/  MOV R7, 0x400 ;  /* 0x0000040000077802 */ /* 0x000fe20000000f00 */
[----:B------:R-:W1:Y:S03]  /*61f0*/  @!P2 LDC R9, c[0x0][0x500] ;  /* 0x00014000ff09ab82 */ /* 0x000e660000000800 */
[----:B0-----:R-:W-:Y:S02]  /*6200*/  LEA R15, R14, R7, 0x18 ;  /* 0x000000070e0f7211 */ /* 0x001fe400078ec0ff */
[----:B------:R-:W-:-:S03]  /*6210*/  SHF.L.U32 R7, R5, 0x1f, RZ ;  /* 0x0000001f05077819 */ /* 0x000fc600000006ff */
[----:B------:R-:W-:-:S04]  /*6220*/  IMAD R14, R6, 0x8, R15 ;  /* 0x00000008060e7824 */ /* 0x000fc800078e020f */
[----:B------:R-:W0:Y:S02]  /*6230*/  SYNCS.PHASECHK.TRANS64.TRYWAIT P1, [R14+URZ+0x58], R7 ;  /* 0x000058070e0075a7 */ /* 0x000e24000802017f */
[----:B01----:R-:W-:Y:S05]  /*6240*/  @!P1 BRA `(.L_x_171) ;  /* 0x0000001000689947 */ /* 0x003fea0003800000 */
.L_x_198:
[----:B0-----:R-:W-:Y:S01]  /*6250*/  PRMT R7, R11, 0x9910, RZ ;  /* 0x000099100b077816 */ /* 0x001fe200000000ff */
[----:B------:R0:W-:Y:S03]  /*6260*/  @!P2 SYNCS.ARRIVE.TRANS64 RZ, [R14+URZ], R9 ;  /* 0x000000090effa9a7 */ /* 0x0001e6000800003f */
[----:B------:R-:W-:-:S13]  /*6270*/  ISETP.NE.AND P1, PT, R7, 0x2, PT ;  /* 0x000000020700780c */ /* 0x000fda0003f25270 */
[----:B0-----:R-:W-:Y:S05]  /*6280*/  @P1 BRA `(.L_x_172) ;  /* 0x0000000000041947 */ /* 0x001fea0003800000 */
[----:B------:R-:W-:Y:S01]  /*6290*/  BPT.TRAP 0x1 ;  /* 0x000000040000795c */ /* 0x000fe20000300000 */
.L_x_172:
[----:B------:R-:W-:Y:S05]  /*62a0*/  @P0 BRA `(.L_x_173) ;  /* 0x0000000000040947 */ /* 0x000fea0003800000 */
[----:B------:R-:W-:Y:S01]  /*62b0*/  BPT.TRAP 0x1 ;  /* 0x000000040000795c */ /* 0x000fe20000300000 */
.L_x_173:
[--C-:B------:R-:W-:Y:S01]  /*62c0*/  IMAD R7, R6, 0x4000, R15.reuse ;  /* 0x0000400006077824 */ /* 0x100fe200078e020f */
[----:B------:R-:W-:Y:S01]  /*62d0*/  R2UR UR9, R14 ;  /* 0x000000000e0972ca */ /* 0x000fe200000e0000 */
[----:B------:R-:W-:Y:S01]  /*62e0*/  IMAD R15, R6, 0x1000, R15 ;  /* 0x00001000060f7824 */ /* 0x000fe200078e020f */
[----:B------:R-:W-:Y:S01]  /*62f0*/  UIADD3 UR4, UP0, UR20, 0xf0, URZ ;  /* 0x000000f014047890 */ /* 0x000fe2000ff1e03f */
[----:B------:R-:W-:Y:S01]  /*6300*/  VIADD R4, R4, 0xffffffff ;  /* 0xffffffff04047836 */ /* 0x000fe20000000000 */
[----:B------:R-:W-:Y:S01]  /*6310*/  R2UR UR5, R7 ;  /* 0x00000000070572ca */ /* 0x000fe200000e0000 */
[----:B------:R-:W-:Y:S01]  /*6320*/  UIADD3 UR22, UP1, UR20, 0x1f0, URZ ;  /* 0x000001f014167890 */ /* 0x000fe2000ff3e03f */
[----:B------:R-:W-:Y:S01]  /*6330*/  R2UR UR8, R15 ;  /* 0x000000000f0872ca */ /* 0x000fe200000e0000 */
[----:B------:R-:W-:Y:S01]  /*6340*/  VIADD R6, R6, 0x1 ;  /* 0x0000000106067836 */ /* 0x000fe20000000000 */
[----:B------:R-:W-:Y:S01]  /*6350*/  R2UR UR11, R19 ;  /* 0x00000000130b72ca */ /* 0x000fe200000e0000 */
[----:B------:R-:W-:Y:S01]  /*6360*/  UIADD3.X UR23, URZ, UR21, URZ, UP1, !UPT ;  /* 0x000000153f177290 */ /* 0x000fe20008ffe43f */
[C---:B------:R-:W-:Y:S01]  /*6370*/  R2UR UR10, R21.reuse ;  /* 0x00000000150a72ca */ /* 0x040fe200000e0000 */
[----:B------:R-:W-:Y:S01]  /*6380*/  UMOV UR6, 0x0 ;  /* 0x0000000000067882 */ /* 0x000fe20000000000 */
[----:B------:R-:W-:Y:S01]  /*6390*/  R2UR UR12, R8 ;  /* 0x00000000080c72ca */ /* 0x000fe200000e0000 */
[----:B------:R-:W-:Y:S01]  /*63a0*/  UMOV UR7, 0x10000000 ;  /* 0x1000000000077882 */ /* 0x000fe20000000000 */
[----:B------:R-:W-:Y:S01]  /*63b0*/  R2UR UR18, R20 ;  /* 0x00000000141272ca */ /* 0x000fe200000e0000 */
[----:B------:R-:W-:Y:S01]  /*63c0*/  VIADD R21, R21, 0x40 ;  /* 0x0000004015157836 */ /* 0x000fe20000000000 */
[----:B------:R-:W-:Y:S01]  /*63d0*/  ISETP.GT.AND P3, PT, R4, 0x1, PT ;  /* 0x000000010400780c */ /* 0x000fe20003f64270 */
[----:B------:R-:W-:Y:S01]  /*63e0*/  UIADD3 UR13, UR5, 0x180, URZ ;  /* 0x00000180050d7890 */ /* 0x000fe2000fffe03f */
[----:B------:R-:W-:Y:S01]  /*63f0*/  ISETP.NE.AND P1, PT, R6, 0xb, PT ;  /* 0x0000000b0600780c */ /* 0x000fe20003f25270 */
[----:B------:R-:W-:-:S02]  /*6400*/  UIADD3.X UR5, URZ, UR21, URZ, UP0, !UPT ;  /* 0x000000153f057290 */ /* 0x000fc400087fe43f */
[----:B------:R-:W-:Y:S01]  /*6410*/  UIADD3 UR14, UR8, 0x2c180, URZ ;  /* 0x0002c180080e7890 */ /* 0x000fe2000fffe03f */
[----:B------:R-:W-:Y:S02]  /*6420*/  SEL R14, RZ, 0x1, P1 ;  /* 0x00000001ff0e7807 */ /* 0x000fe40000800000 */
[----:B------:R-:W-:Y:S01]  /*6430*/  UMOV UR8, UR13 ;  /* 0x0000000d00087c82 */ /* 0x000fe20008000000 */
[----:B------:R-:W-:Y:S02]  /*6440*/  SEL R6, R6, RZ, P1 ;  /* 0x000000ff06067207 */ /* 0x000fe40000800000 */
[----:B------:R-:W-:Y:S01]  /*6450*/  LOP3.LUT R5, R5, R14, RZ, 0x3c, !PT ;  /* 0x0000000e05057212 */ /* 0x000fe200078e3cff */
[----:B------:R0:W-:Y:S02]  /*6460*/  UTMALDG.3D [UR8], [UR4], desc[UR6] ;  /* 0x00000608040075b4 */ /* 0x0001e40008011000 */
[----:B0-----:R-:W-:Y:S01]  /*6470*/  UMOV UR8, UR14 ;  /* 0x0000000e00087c82 */ /* 0x001fe20008000000 */
[----:B------:R-:W-:-:S02]  /*6480*/  UMOV UR11, UR18 ;  /* 0x00000012000b7c82 */ /* 0x000fc40008000000 */
[----:B------:R0:W-:Y:S02]  /*6490*/  UTMALDG.3D [UR8], [UR22], desc[UR6] ;  /* 0x00000608160075b4 */ /* 0x0001e40008011000 */
[----:B0-----:R-:W-:Y:S05]  /*64a0*/  @P3 BRA `(.L_x_174) ;  /* 0xfffffffc00483947 */ /* 0x001fea000383ffff */
.L_x_170:
[----:B------:R-:W-:Y:S05]  /*64b0*/  BSYNC B1 ;  /* 0x0000000000017941 */ /* 0x000fea0003800000 */
.L_x_169:
[----:B------:R-:W-:Y:S01]  /*64c0*/  LOP3.LUT P3, RZ, R13, 0xff, RZ, 0xc0, !PT ;  /* 0x000000ff0dff7812 */ /* 0x000fe2000786c0ff */
[----:B------:R-:W-:Y:S01]  /*64d0*/  IMAD.IADD R12, R3, 0x1, R12 ;  /* 0x00000001030c7824 */ /* 0x000fe200078e020c */
[----:B------:R-:W-:Y:S01]  /*64e0*/  IADD3 R16, P4, R16, UR36, RZ ;  /* 0x0000002410107c10 */ /* 0x000fe2000ff9e0ff */
[----:B------:R-:W-:Y:S01]  /*64f0*/  ULDC.64 UR4, c[0x0][0x650] ;  /* 0x0001940000047ab9 */ /* 0x000fe20000000a00 */
[----:B------:R-:W-:Y:S01]  /*6500*/  BSSY B1, `(.L_x_175) ;  /* 0x000006a000017945 */ /* 0x000fe20003800000 */
[----:B------:R-:W-:Y:S01]  /*6510*/  IMAD.MOV.U32 R19, RZ, RZ, -0x1 ;  /* 0xffffffffff137424 */ /* 0x000fe200078e00ff */
[----:B------:R-:W-:Y:S01]  /*6520*/  ISETP.GT.U32.AND P1, PT, R12, 0xa, PT ;  /* 0x0000000a0c00780c */ /* 0x000fe20003f24070 */
[----:B------:R-:W-:Y:S01]  /*6530*/  IMAD.MOV.U32 R20, RZ, RZ, -0x1 ;  /* 0xffffffffff147424 */ /* 0x000fe200078e00ff */
[----:B------:R-:W-:Y:S01]  /*6540*/  IADD3.X R17, R17, UR42, RZ, P4, !PT ;  /* 0x0000002a11117c10 */ /* 0x000fe2000a7fe4ff */
[----:B------:R-:W-:Y:S01]  /*6550*/  IMAD.MOV.U32 R8, RZ, RZ, -0x1 ;  /* 0xffffffffff087424 */ /* 0x000fe200078e00ff */
[----:B------:R-:W-:-:S02]  /*6560*/  ISETP.LT.U32.AND P1, PT, R3, 0xb, P1 ;  /* 0x0000000b0300780c */ /* 0x000fc40000f21070 */
[----:B------:R-:W-:Y:S01]  /*6570*/  PRMT R13, RZ, 0x7610, R13 ;  /* 0x00007610ff0d7816 */ /* 0x000fe2000000000d */
[----:B------:R-:W0:Y:S01]  /*6580*/  @P3 S2R R5, SR_CgaCtaId ;  /* 0x0000000000053919 */ /* 0x000e220000008800 */
[----:B------:R-:W-:-:S04]  /*6590*/  @P3 MOV R4, 0x400 ;  /* 0x0000040000043802 */ /* 0x000fc80000000f00 */
[----:B0-----:R-:W-:Y:S01]  /*65a0*/  @P3 LEA R6, R5, R4, 0x18 ;  /* 0x0000000405063211 */ /* 0x001fe200078ec0ff */
[----:B------:R-:W-:-:S03]  /*65b0*/  IMAD.WIDE.U32 R4, R12, -0x45d1745d, RZ ;  /* 0xba2e8ba30c047825 */ /* 0x000fc600078e00ff */
[----:B------:R0:W-:Y:S01]  /*65c0*/  @P3 SYNCS.ARRIVE.TRANS64.A1T0 RZ, [R6+URZ+0xc8], RZ ;  /* 0x0000c8ff06ff39a7 */ /* 0x0001e2000810003f */
[----:B------:R-:W-:Y:S02]  /*65d0*/  ISETP.GE.U32.AND P3, PT, R3, 0xb, PT ;  /* 0x0000000b0300780c */ /* 0x000fe40003f66070 */
[----:B------:R-:W-:Y:S02]  /*65e0*/  SHF.R.U32.HI R7, RZ, 0x3, R5 ;  /* 0x00000003ff077819 */ /* 0x000fe40000011605 */
[----:B------:R-:W-:Y:S02]  /*65f0*/  SEL R5, RZ, 0x1, !P1 ;  /* 0x00000001ff057807 */ /* 0x000fe40004800000 */
[----:B------:R-:W-:Y:S01]  /*6600*/  ISETP.GE.U32.AND P1, PT, R16, UR4, PT ;  /* 0x0000000410007c0c */ /* 0x000fe2000bf26070 */
[----:B------:R-:W-:Y:S01]  /*6610*/  IMAD R12, R7, -0xb, R12 ;  /* 0xfffffff5070c7824 */ /* 0x000fe200078e020c */
[----:B------:R-:W-:Y:S02]  /*6620*/  LOP3.LUT R0, R0, R5, RZ, 0x3c, !PT ;  /* 0x0000000500007212 */ /* 0x000fe400078e3cff */
[----:B------:R-:W-:-:S02]  /*6630*/  ISETP.GE.U32.AND.EX P1, PT, R17, UR5, PT, P1 ;  /* 0x0000000511007c0c */ /* 0x000fc4000bf26110 */
[----:B------:R-:W-:Y:S02]  /*6640*/  PRMT R4, RZ, 0x7610, R4 ;  /* 0x00007610ff047816 */ /* 0x000fe40000000004 */
[----:B------:R-:W-:-:S09]  /*6650*/  @P3 LOP3.LUT R0, R0, 0x1, R7, 0x78, !PT ;  /* 0x0000000100003812 */ /* 0x000fd200078e7807 */
[----:B0-----:R-:W-:Y:S05]  /*6660*/  @P1 BRA `(.L_x_176) ;  /* 0x00000004004c1947 */ /* 0x001fea0003800000 */
[----:B------:R-:W-:Y:S01]  /*6670*/  ULDC.64 UR4, c[0x0][0x628] ;  /* 0x00018a0000047ab9 */ /* 0x000fe20000000a00 */
[----:B------:R-:W0:Y:S01]  /*6680*/  S2R R15, SR_CTAID.X ;  /* 0x00000000000f7919 */ /* 0x000e220000002500 */
[----:B------:R-:W-:Y:S01]  /*6690*/  ISETP.NE.U32.AND P1, PT, RZ, UR4, PT ;  /* 0x00000004ff007c0c */ /* 0x000fe2000bf25070 */
[----:B------:R-:W-:Y:S01]  /*66a0*/  ULDC UR7, c[0x0][0x630] ;  /* 0x00018c0000077ab9 */ /* 0x000fe20000000800 */
[----:B------:R-:W-:Y:S01]  /*66b0*/  IMAD.MOV.U32 R4, RZ, RZ, R16 ;  /* 0x000000ffff047224 */ /* 0x000fe200078e0010 */
[----:B------:R-:W1:Y:S01]  /*66c0*/  S2R R14, SR_CTAID.Y ;  /* 0x00000000000e7919 */ /* 0x000e620000002600 */
[----:B------:R-:W-:Y:S01]  /*66d0*/  ISETP.NE.AND.EX P1, PT, RZ, UR5, PT, P1 ;  /* 0x00000005ff007c0c */ /* 0x000fe2000bf25310 */
[----:B------:R-:W-:-:S12]  /*66e0*/  IMAD.MOV.U32 R5, RZ, RZ, R17 ;  /* 0x000000ffff057224 */ /* 0x000fd800078e0011 */
[----:B------:R-:W-:Y:S05]  /*66f0*/  @!P1 BRA `(.L_x_177) ;  /* 0x0000000000289947 */ /* 0x000fea0003800000 */
[----:B------:R-:W-:Y:S02]  /*6700*/  ULDC UR6, c[0x0][0x634] ;  /* 0x00018d0000067ab9 */ /* 0x000fe40000000800 */
[----:B------:R-:W-:-:S05]  /*6710*/  IADD3 R9, P1, R16, UR6, RZ ;  /* 0x0000000610097c10 */ /* 0x000fca000ff3e0ff */
[----:B------:R-:W-:-:S04]  /*6720*/  IMAD.X R19, RZ, RZ, R17, P1 ;  /* 0x000000ffff137224 */ /* 0x000fc800008e0611 */
[----:B------:R-:W-:-:S04]  /*6730*/  IMAD.WIDE.U32 R6, R19, UR4, RZ ;  /* 0x0000000413067c25 */ /* 0x000fc8000f8e00ff */
[----:B------:R-:W-:-:S04]  /*6740*/  IMAD.WIDE.U32 R6, P1, R9, UR5, R6 ;  /* 0x0000000509067c25 */ /* 0x000fc8000f820006 */
[----:B------:R-:W-:-:S04]  /*6750*/  IMAD.WIDE.U32 R8, R9, UR4, RZ ;  /* 0x0000000409087c25 */ /* 0x000fc8000f8e00ff */
[----:B------:R-:W-:Y:S01]  /*6760*/  IMAD.X R5, RZ, RZ, RZ, P1 ;  /* 0x000000ffff057224 */ /* 0x000fe200008e06ff */
[----:B------:R-:W-:Y:S01]  /*6770*/  IADD3 RZ, P1, R9, R6, RZ ;  /* 0x0000000609ff7210 */ /* 0x000fe20007f3e0ff */
[----:B------:R-:W-:-:S04]  /*6780*/  IMAD.MOV.U32 R4, RZ, RZ, R7 ;  /* 0x000000ffff047224 */ /* 0x000fc800078e0007 */
[----:B------:R-:W-:-:S08]  /*6790*/  IMAD.WIDE.U32.X R4, R19, UR5, R4, P1 ;  /* 0x0000000513047c25 */ /* 0x000fd000088e0404 */
.L_x_177:
[--C-:B------:R-:W-:Y:S01]  /*67a0*/  SHF.R.U64 R8, R4, UR7, R5.reuse ;  /* 0x0000000704087c19 */ /* 0x100fe20008001205 */
[----:B------:R-:W-:Y:S01]  /*67b0*/  ULDC.64 UR4, c[0x0][0x620] ;  /* 0x0001880000047ab9 */ /* 0x000fe20000000a00 */
[----:B------:R-:W-:Y:S01]  /*67c0*/  SHF.R.U32.HI R4, RZ, UR7, R5 ;  /* 0x00000007ff047c19 */ /* 0x000fe20008011605 */
[----:B------:R-:W2:Y:S01]  /*67d0*/  LDC R24, c[0x0][0x144] ;  /* 0x00005100ff187b82 */ /* 0x000ea20000000800 */
[----:B------:R-:W-:Y:S01]  /*67e0*/  IADD3 R7, P1, RZ, -R8, RZ ;  /* 0x80000008ff077210 */ /* 0x000fe20007f3e0ff */
[----:B------:R-:W-:Y:S01]  /*67f0*/  ULDC.64 UR8, c[0x0][0x640] ;  /* 0x0001900000087ab9 */ /* 0x000fe20000000a00 */
[----:B0-----:R-:W-:Y:S01]  /*6800*/  I2FP.F32.U32 R9, R15 ;  /* 0x0000000f00097245 */ /* 0x001fe20000201000 */
[----:B------:R-:W-:Y:S02]  /*6810*/  ULDC UR6, c[0x0][0x608] ;  /* 0x0001820000067ab9 */ /* 0x000fe40000000800 */
[----:B------:R-:W-:Y:S01]  /*6820*/  IMAD.X R4, RZ, RZ, ~R4, P1 ;  /* 0x000000ffff047224 */ /* 0x000fe200008e0e04 */
[----:B------:R-:W-:Y:S01]  /*6830*/  ISETP.NE.U32.AND P1, PT, RZ, UR8, PT ;  /* 0x00000008ff007c0c */ /* 0x000fe2000bf25070 */
[----:B------:R-:W0:Y:S02]  /*6840*/  LDC R21, c[0x0][0x148] ;  /* 0x00005200ff157b82 */ /* 0x000e240000000800 */
[----:B------:R-:W-:Y:S01]  /*6850*/  IMAD R6, R4, UR4, RZ ;  /* 0x0000000404067c24 */ /* 0x000fe2000f8e02ff */
[----:B------:R-:W-:Y:S01]  /*6860*/  ISETP.NE.AND.EX P1, PT, RZ, UR9, PT, P1 ;  /* 0x00000009ff007c0c */ /* 0x000fe2000bf25310 */
[----:B------:R-:W-:Y:S01]  /*6870*/  IMAD.WIDE.U32 R4, R7, UR4, R16 ;  /* 0x0000000407047c25 */ /* 0x000fe2000f8e0010 */
[----:B------:R-:W-:-:S03]  /*6880*/  ULDC UR4, c[0x0][0x150] ;  /* 0x0000540000047ab9 */ /* 0x000fc60000000800 */
[----:B------:R-:W-:Y:S02]  /*6890*/  IMAD R7, R7, UR5, R6 ;  /* 0x0000000507077c24 */ /* 0x000fe4000f8e0206 */
[----:B------:R-:W-:Y:S01]  /*68a0*/  FMUL R6, R9, UR4 ;  /* 0x0000000409067c20 */ /* 0x000fe20008400000 */
[----:B------:R-:W-:Y:S01]  /*68b0*/  ULDC UR4, c[0x0][0x618] ;  /* 0x0001860000047ab9 */ /* 0x000fe20000000800 */
[----:B------:R-:W-:Y:S01]  /*68c0*/  ULDC UR5, c[0x0][0x154] ;  /* 0x0000550000057ab9 */ /* 0x000fe20000000800 */
[----:B------:R-:W-:-:S03]  /*68d0*/  IMAD.IADD R5, R5, 0x1, R7 ;  /* 0x0000000105057824 */ /* 0x000fc600078e0207 */
[----:B------:R-:W3:Y:S02]  /*68e0*/  F2I.U32.TRUNC.NTZ R6, R6 ;  /* 0x0000000600067305 */ /* 0x000ee4000020f000 */
[----:B------:R-:W-:Y:S02]  /*68f0*/  SHF.R.U64 R9, R4, UR4, R5 ;  /* 0x0000000404097c19 */ /* 0x000fe40008001205 */
[----:B-1----:R-:W-:-:S05]  /*6900*/  I2FP.F32.U32 R4, R14 ;  /* 0x0000000e00047245 */ /* 0x002fca0000201000 */
[----:B------:R-:W-:Y:S01]  /*6910*/  FMUL R22, R4, UR5 ;  /* 0x0000000504167c20 */ /* 0x000fe20008400000 */
[----:B------:R-:W-:Y:S01]  /*6920*/  SHF.R.U32.HI R4, RZ, UR4, R5 ;  /* 0x00000004ff047c19 */ /* 0x000fe20008011605 */
[----:B------:R-:W-:-:S03]  /*6930*/  ULDC UR4, c[0x0][0x658] ;  /* 0x0001960000047ab9 */ /* 0x000fc60000000800 */
[--C-:B------:R-:W-:Y:S01]  /*6940*/  SHF.R.U64 R20, R9, UR6, R4.reuse ;  /* 0x0000000609147c19 */ /* 0x100fe20008001204 */
[----:B------:R-:W1:Y:S01]  /*6950*/  F2I.U32.TRUNC.NTZ R22, R22 ;  /* 0x0000001600167305 */ /* 0x000e62000020f000 */
[----:B------:R-:W-:Y:S01]  /*6960*/  SHF.R.U32.HI R5, RZ, UR6, R4 ;  /* 0x00000006ff057c19 */ /* 0x000fe20008011604 */
[----:B---3--:R-:W-:-:S03]  /*6970*/  IMAD.MOV R6, RZ, RZ, -R6 ;  /* 0x000000ffff067224 */ /* 0x008fc600078e0a06 */
[----:B------:R-:W-:Y:S01]  /*6980*/  SHF.R.U64 R19, R20, UR4, R5 ;  /* 0x0000000414137c19 */ /* 0x000fe20008001205 */
[----:B--2---:R-:W-:Y:S01]  /*6990*/  IMAD R15, R24, R6, R15 ;  /* 0x00000006180f7224 */ /* 0x004fe200078e020f */
[----:B------:R-:W-:-:S03]  /*69a0*/  SHF.R.U32.HI R23, RZ, UR4, R5 ;  /* 0x00000004ff177c19 */ /* 0x000fc60008011605 */
[----:B------:R-:W-:Y:S02]  /*69b0*/  IMAD.MOV.U32 R4, RZ, RZ, R19 ;  /* 0x000000ffff047224 */ /* 0x000fe400078e0013 */
[----:B------:R-:W-:Y:S01]  /*69c0*/  IMAD.MOV.U32 R5, RZ, RZ, R23 ;  /* 0x000000ffff057224 */ /* 0x000fe200078e0017 */
[----:B-1----:R-:W-:Y:S06]  /*69d0*/  @!P1 BRA `(.L_x_178) ;  /* 0x0000000000289947 */ /* 0x002fec0003800000 */
[----:B------:R-:W-:Y:S02]  /*69e0*/  ULDC UR4, c[0x0][0x64c] ;  /* 0x0001930000047ab9 */ /* 0x000fe40000000800 */
[----:B------:R-:W-:-:S05]  /*69f0*/  IADD3 R5, P1, R19, UR4, RZ ;  /* 0x0000000413057c10 */ /* 0x000fca000ff3e0ff */
[----:B------:R-:W-:-:S04]  /*6a00*/  IMAD.X R23, RZ, RZ, R23, P1 ;  /* 0x000000ffff177224 */ /* 0x000fc800008e0617 */
[----:B------:R-:W-:-:S04]  /*6a10*/  IMAD.WIDE.U32 R6, R23, UR8, RZ ;  /* 0x0000000817067c25 */ /* 0x000fc8000f8e00ff */
[----:B------:R-:W-:-:S04]  /*6a20*/  IMAD.WIDE.U32 R6, P1, R5, UR9, R6 ;  /* 0x0000000905067c25 */ /* 0x000fc8000f820006 */
[----:B------:R-:W-:-:S04]  /*6a30*/  IMAD.WIDE.U32 R4, R5, UR8, RZ ;  /* 0x0000000805047c25 */ /* 0x000fc8000f8e00ff */
[----:B------:R-:W-:Y:S01]  /*6a40*/  IMAD.MOV.U32 R4, RZ, RZ, R7 ;  /* 0x000000ffff047224 */ /* 0x000fe200078e0007 */
[----:B------:R-:W-:Y:S01]  /*6a50*/  IADD3 RZ, P3, R5, R6, RZ ;  /* 0x0000000605ff7210 */ /* 0x000fe20007f7e0ff */
[----:B------:R-:W-:-:S04]  /*6a60*/  IMAD.X R5, RZ, RZ, RZ, P1 ;  /* 0x000000ffff057224 */ /* 0x000fc800008e06ff */
[----:B------:R-:W-:-:S08]  /*6a70*/  IMAD.WIDE.U32.X R4, R23, UR9, R4, P3 ;  /* 0x0000000917047c25 */ /* 0x000fd000098e0404 */
.L_x_178:
[----:B------:R-:W-:Y:S01]  /*6a80*/  ISETP.NE.AND P1, PT, R2, 0x1, PT ;  /* 0x000000010200780c */ /* 0x000fe20003f25270 */
[----:B------:R-:W-:Y:S01]  /*6a90*/  ULDC UR4, c[0x0][0x648] ;  /* 0x0001920000047ab9 */ /* 0x000fe20000000800 */
[----:B------:R-:W-:Y:S01]  /*6aa0*/  LOP3.LUT R20, R20, UR16, RZ, 0xc0, !PT ;  /* 0x0000001014147c12 */ /* 0x000fe2000f8ec0ff */
[----:B------:R-:W-:Y:S01]  /*6ab0*/  IMAD.MOV R22, RZ, RZ, -R22 ;  /* 0x000000ffff167224 */ /* 0x000fe200078e0a16 */
[----:B------:R-:W-:Y:S01]  /*6ac0*/  SHF.R.U64 R5, R4, UR4, R5 ;  /* 0x0000000404057c19 */ /* 0x000fe20008001205 */
[----:B------:R-:W-:Y:S01]  /*6ad0*/  ULDC UR4, c[0x0][0x638] ;  /* 0x00018e0000047ab9 */ /* 0x000fe20000000800 */
[----:B------:R-:W-:Y:S01]  /*6ae0*/  LOP3.LUT R6, R9, UR15, RZ, 0xc0, !PT ;  /* 0x0000000f09067c12 */ /* 0x000fe2000f8ec0ff */
[----:B------:R-:W-:Y:S02]  /*6af0*/  ULDC UR5, c[0x0][0x610] ;  /* 0x0001840000057ab9 */ /* 0x000fe40000000800 */
[----:B------:R-:W-:Y:S02]  /*6b00*/  IMAD.MOV R4, RZ, RZ, -R5 ;  /* 0x000000ffff047224 */ /* 0x000fe400078e0a05 */
[----:B------:R-:W-:-:S02]  /*6b10*/  IMAD R20, R5, UR17, R20 ;  /* 0x0000001105147c24 */ /* 0x000fc4000f8e0214 */
[----:B0-----:R-:W-:Y:S02]  /*6b20*/  @P1 IMAD R15, R21, R22, R14 ;  /* 0x00000016150f1224 */ /* 0x001fe400078e020e */
[----:B------:R-:W-:Y:S01]  /*6b30*/  IMAD R19, R4, UR4, R19 ;  /* 0x0000000404137c24 */ /* 0x000fe2000f8e0213 */
[----:B------:R-:W-:Y:S01]  /*6b40*/  ULDC UR4, c[0x0][0x600] ;  /* 0x0001800000047ab9 */ /* 0x000fe20000000800 */
[----:B------:R-:W-:Y:S02]  /*6b50*/  IMAD R15, R20, UR5, R15 ;  /* 0x00000005140f7c24 */ /* 0x000fe4000f8e020f */
[----:B------:R-:W-:Y:S02]  /*6b60*/  IMAD R6, R19, UR4, R6 ;  /* 0x0000000413067c24 */ /* 0x000fe4000f8e0206 */
[----:B------:R-:W-:-:S03]  /*6b70*/  IMAD.MOV.U32 R4, RZ, RZ, 0x1 ;  /* 0x00000001ff047424 */ /* 0x000fc600078e00ff */
[----:B------:R-:W-:Y:S02]  /*6b80*/  SEL R20, R6, R15, !P1 ;  /* 0x0000000f06147207 */ /* 0x000fe40004800000 */
[----:B------:R-:W-:-:S07]  /*6b90*/  SEL R19, R15, R6, !P1 ;  /* 0x000000060f137207 */ /* 0x000fce0004800000 */
.L_x_176:
[----:B------:R-:W-:Y:S05]  /*6ba0*/  BSYNC B1 ;  /* 0x0000000000017941 */ /* 0x000fea0003800000 */
.L_x_175:
[----:B------:R-:W-:-:S13]  /*6bb0*/  LOP3.LUT P1, RZ, R4, 0xff, RZ, 0xc0, !PT ;  /* 0x000000ff04ff7812 */ /* 0x000fda000782c0ff */
[----:B------:R-:W-:Y:S05]  /*6bc0*/  @P1 BRA `(.L_x_179) ;  /* 0xfffffff4004c1947 */ /* 0x000fea000383ffff */
[----:B------:R-:W-:Y:S05]  /*6bd0*/  BSYNC B0 ;  /* 0x0000000000007941 */ /* 0x000fea0003800000 */
.L_x_167:
[----:B------:R-:W-:-:S03]  /*6be0*/  UMOV UR4, 0xffffffff ;  /* 0xffffffff00047882 */ /* 0x000fc60000000000 */
[----:B------:R-:W-:Y:S05]  /*6bf0*/  BRA.DIV UR4, `(.L_x_180) ;  /* 0x0000000a04107947 */ /* 0x000fea000b800000 */
[----:B------:R-:W-:-:S13]  /*6c00*/  ELECT P6, URZ, PT ;  /* 0x00000000003f782f */ /* 0x000fda00038c0000 */
.L_x_201:
[----:B------:R-:W-:Y:S04]  /*6c10*/  BSSY B0, `(.L_x_181) ;  /* 0x000006a000007945 */ /* 0x000fe80003800000 */
[----:B------:R-:W-:Y:S05]  /*6c20*/  @!P6 BRA `(.L_x_182) ;  /* 0x0000000400a0e947 */ /* 0x000fea0003800000 */
[----:B------:R-:W-:-:S04]  /*6c30*/  LOP3.LUT R18, R18, 0x2, RZ, 0xfc, !PT ;  /* 0x0000000212127812 */ /* 0x000fc800078efcff */
[----:B------:R-:W-:-:S13]  /*6c40*/  ISETP.NE.AND P0, PT, R18, 0x3, PT ;  /* 0x000000031200780c */ /* 0x000fda0003f05270 */
[----:B------:R-:W-:Y:S05]  /*6c50*/  @!P0 BRA `(.L_x_183) ;  /* 0x0000000000048947 */ /* 0x000fea0003800000 */
[----:B------:R-:W-:Y:S01]  /*6c60*/  BPT.TRAP 0x1 ;  /* 0x000000040000795c */ /* 0x000fe20000300000 */
.L_x_183:
[----:B------:R-:W0:Y:S01]  /*6c70*/  S2R R3, SR_CgaCtaId ;  /* 0x0000000000037919 */ /* 0x000e220000008800 */
[----:B------:R-:W-:-:S04]  /*6c80*/  MOV R2, 0x400 ;  /* 0x0000040000027802 */ /* 0x000fc80000000f00 */
[----:B0-----:R-:W-:Y:S02]  /*6c90*/  LEA R3, R3, R2, 0x18 ;  /* 0x0000000203037211 */ /* 0x001fe400078ec0ff */
[----:B------:R-:W-:-:S03]  /*6ca0*/  SHF.L.U32 R2, R0, 0x1f, RZ ;  /* 0x0000001f00027819 */ /* 0x000fc600000006ff */
[----:B------:R-:W-:-:S04]  /*6cb0*/  VIADD R3, R3, 0x58 ;  /* 0x0000005803037836 */ /* 0x000fc80000000000 */
[C---:B------:R-:W-:Y:S02]  /*6cc0*/  IMAD R7, R12.reuse, 0x8, R3 ;  /* 0x000000080c077824 */ /* 0x040fe400078e0203 */
[----:B------:R-:W-:Y:S02]  /*6cd0*/  VIADD R12, R12, 0x1 ;  /* 0x000000010c0c7836 */ /* 0x000fe40000000000 */
[----:B------:R-:W0:Y:S03]  /*6ce0*/  SYNCS.PHASECHK.TRANS64.TRYWAIT P0, [R7+URZ], R2 ;  /* 0x00000002070075a7 */ /* 0x000e26000800017f */
[----:B------:R-:W-:-:S04]  /*6cf0*/  ISETP.NE.AND P1, PT, R12, 0xb, PT ;  /* 0x0000000b0c00780c */ /* 0x000fc80003f25270 */
[----:B------:R-:W-:Y:S02]  /*6d00*/  SEL R5, RZ, 0x1, P1 ;  /* 0x00000001ff057807 */ /* 0x000fe40000800000 */
[----:B------:R-:W-:Y:S02]  /*6d10*/  SEL R12, R12, RZ, P1 ;  /* 0x000000ff0c0c7207 */ /* 0x000fe40000800000 */
[----:B------:R-:W-:-:S03]  /*6d20*/  LOP3.LUT R5, R0, R5, RZ, 0x3c, !PT ;  /* 0x0000000500057212 */ /* 0x000fc600078e3cff */
[----:B------:R-:W-:Y:S01]  /*6d30*/  IMAD R9, R12, 0x8, R3 ;  /* 0x000000080c097824 */ /* 0x000fe200078e0203 */
[----:B------:R-:W-:Y:S01]  /*6d40*/  SHF.L.U32 R4, R5, 0x1f, RZ ;  /* 0x0000001f05047819 */ /* 0x000fe200000006ff */
[----:B0-----:R-:W-:Y:S06]  /*6d50*/  @!P0 BRA `(.L_x_184) ;  /* 0x0000000400d88947 */ /* 0x001fec0003800000 */
.L_x_202:
[----:B------:R-:W1:Y:S01]  /*6d60*/  SYNCS.PHASECHK.TRANS64.TRYWAIT P0, [R9+URZ], R4 ;  /* 0x00000004090075a7 */ /* 0x000e62000800017f */
[----:B------:R-:W-:-:S05]  /*6d70*/  VIADD R0, R12, 0x1 ;  /* 0x000000010c007836 */ /* 0x000fca0000000000 */
[----:B------:R-:W-:-:S04]  /*6d80*/  ISETP.NE.AND P1, PT, R0, 0xb, PT ;  /* 0x0000000b0000780c */ /* 0x000fc80003f25270 */
[----:B0-----:R-:W-:Y:S02]  /*6d90*/  SEL R2, RZ, 0x1, P1 ;  /* 0x00000001ff027807 */ /* 0x001fe40000800000 */
[----:B------:R-:W-:Y:S02]  /*6da0*/  SEL R0, R0, RZ, P1 ;  /* 0x000000ff00007207 */ /* 0x000fe40000800000 */
[----:B------:R-:W-:-:S03]  /*6db0*/  LOP3.LUT R7, R5, R2, RZ, 0x3c, !PT ;  /* 0x0000000205077212 */ /* 0x000fc600078e3cff */
[----:B------:R-:W-:Y:S01]  /*6dc0*/  IMAD R6, R0, 0x8, R3 ;  /* 0x0000000800067824 */ /* 0x000fe200078e0203 */
[----:B------:R-:W-:Y:S01]  /*6dd0*/  SHF.L.U32 R5, R7, 0x1f, RZ ;  /* 0x0000001f07057819 */ /* 0x000fe200000006ff */
[----:B-1----:R-:W-:Y:S06]  /*6de0*/  @!P0 BRA `(.L_x_185) ;  /* 0x0000000400c88947 */ /* 0x002fec0003800000 */
.L_x_203:
[----:B------:R-:W1:Y:S01]  /*6df0*/  SYNCS.PHASECHK.TRANS64.TRYWAIT P0, [R6+URZ], R5 ;  /* 0x00000005060075a7 */ /* 0x000e62000800017f */
[----:B------:R-:W-:-:S05]  /*6e00*/  VIADD R0, R0, 0x1 ;  /* 0x0000000100007836 */ /* 0x000fca0000000000 */
[----:B------:R-:W-:-:S04]  /*6e10*/  ISETP.NE.AND P1, PT, R0, 0xb, PT ;  /* 0x0000000b0000780c */ /* 0x000fc80003f25270 */
[----:B------:R-:W-:Y:S02]  /*6e20*/  SEL R2, RZ, 0x1, P1 ;  /* 0x00000001ff027807 */ /* 0x000fe40000800000 */
[----:B------:R-:W-:Y:S02]  /*6e30*/  SEL R0, R0, RZ, P1 ;  /* 0x000000ff00007207 */ /* 0x000fe40000800000 */
[----:B------:R-:W-:-:S03]  /*6e40*/  LOP3.LUT R7, R7, R2, RZ, 0x3c, !PT ;  /* 0x0000000207077212 */ /* 0x000fc600078e3cff */
[----:B0-----:R-:W-:Y:S01]  /*6e50*/  IMAD R9, R0, 0x8, R3 ;  /* 0x0000000800097824 */ /* 0x001fe200078e0203 */
[----:B------:R-:W-:Y:S01]  /*6e60*/  SHF.L.U32 R4, R7, 0x1f, RZ ;  /* 0x0000001f07047819 */ /* 0x000fe200000006ff */
[----:B-1----:R-:W-:Y:S06]  /*6e70*/  @!P0 BRA `(.L_x_186) ;  /* 0x0000000400b88947 */ /* 0x002fec0003800000 */
.L_x_204:
        /* <DEDUP_REMOVED lines=9> */
.L_x_205:
        /* <DEDUP_REMOVED lines=9> */
.L_x_206:
        /* <DEDUP_REMOVED lines=9> */
.L_x_207:
        /* <DEDUP_REMOVED lines=9> */
.L_x_208:
        /* <DEDUP_REMOVED lines=9> */
.L_x_209:
        /* <DEDUP_REMOVED lines=9> */
.L_x_210:
[----:B------:R-:W1:Y:S01]  /*71e0*/  SYNCS.PHASECHK.TRANS64.TRYWAIT P0, [R9+URZ], R4 ;  /* 0x00000004090075a7 */ /* 0x000e62000800017f */
[----:B------:R-:W-:-:S05]  /*71f0*/  VIADD R0, R0, 0x1 ;  /* 0x0000000100007836 */ /* 0x000fca0000000000 */
[----:B------:R-:W-:-:S04]  /*7200*/  ISETP.NE.AND P1, PT, R0, 0xb, PT ;  /* 0x0000000b0000780c */ /* 0x000fc80003f25270 */
[----:B------:R-:W-:Y:S02]  /*7210*/  SEL R2, RZ, 0x1, P1 ;  /* 0x00000001ff027807 */ /* 0x000fe40000800000 */
[----:B------:R-:W-:Y:S02]  /*7220*/  SEL R0, R0, RZ, P1 ;  /* 0x000000ff00007207 */ /* 0x000fe40000800000 */
[----:B------:R-:W-:Y:S01]  /*7230*/  LOP3.LUT R2, R7, R2, RZ, 0x3c, !PT ;  /* 0x0000000207027212 */ /* 0x000fe200078e3cff */
[----:B-1----:R-:W-:Y:S06]  /*7240*/  @!P0 BRA `(.L_x_193) ;  /* 0x0000000400508947 */ /* 0x002fec0003800000 */
.L_x_211:
[----:B------:R-:W-:Y:S01]  /*7250*/  IMAD R3, R0, 0x8, R3 ;  /* 0x0000000800037824 */ /* 0x000fe200078e0203 */
[----:B------:R-:W-:-:S07]  /*7260*/  SHF.L.U32 R0, R2, 0x1f, RZ ;  /* 0x0000001f02007819 */ /* 0x000fce00000006ff */
.L_x_194:
[----:B--2---:R2:W3:Y:S02]  /*7270*/  SYNCS.PHASECHK.TRANS64.TRYWAIT P0, [R3+URZ], R0 ;  /* 0x00000000030075a7 */ /* 0x0044e4000800017f */
[----:B---3--:R-:W-:Y:S05]  /*7280*/  @!P0 NANOSLEEP.SYNCS 0x989680 ;  /* 0x009896800000895d */ /* 0x008fea0003900000 */
[----:B------:R-:W3:Y:S02]  /*7290*/  @!P0 SYNCS.PHASECHK.TRANS64 P0, [R3+URZ], R0 ;  /* 0x00000000030085a7 */ /* 0x000ee4000800007f */
[----:B---3--:R-:W-:Y:S05]  /*72a0*/  @!P0 BRA `(.L_x_194) ;  /* 0xfffffffc00f08947 */ /* 0x008fea000383ffff */
.L_x_182:
[----:B------:R-:W-:Y:S05]  /*72b0*/  BSYNC B0 ;  /* 0x0000000000007941 */ /* 0x000fea0003800000 */
.L_x_181:
[----:B------:R-:W-:Y:S05]  /*72c0*/  EXIT ;  /* 0x000000000000794d */ /* 0x000fea0003800000 */
.L_x_18:
[----:B-1----:R1:W2:Y:S02]  /*72d0*/  SYNCS.PHASECHK.TRANS64.TRYWAIT P1, [R3+URZ], R0 ;  /* 0x00000000030075a7 */ /* 0x0022a4000802017f */
[----:B--2---:R-:W-:Y:S05]  /*72e0*/  @!P1 NANOSLEEP.SYNCS 0x989680 ;  /* 0x009896800000995d */ /* 0x004fea0003900000 */
[----:B------:R-:W2:Y:S02]  /*72f0*/  @!P1 SYNCS.PHASECHK.TRANS64 P1, [R3+URZ], R0 ;  /* 0x00000000030095a7 */ /* 0x000ea4000802007f */
[----:B--2---:R-:W-:Y:S05]  /*7300*/  @!P1 BRA `(.L_x_18) ;  /* 0xfffffffc00f09947 */ /* 0x004fea000383ffff */
[----:B------:R-:W-:Y:S05]  /*7310*/  BRA `(.L_x_17) ;  /* 0xffffffa000a87947 */ /* 0x000fea000383ffff */
.L_x_23:
[----:B-1----:R1:W2:Y:S02]  /*7320*/  SYNCS.PHASECHK.TRANS64.TRYWAIT P1, [R5+URZ], R4 ;  /* 0x00000004050075a7 */ /* 0x0022a4000802017f */
[----:B--2---:R-:W-:Y:S05]  /*7330*/  @!P1 NANOSLEEP.SYNCS 0x989680 ;  /* 0x009896800000995d */ /* 0x004fea0003900000 */
[----:B------:R-:W2:Y:S02]  /*7340*/  @!P1 SYNCS.PHASECHK.TRANS64 P1, [R5+URZ], R4 ;  /* 0x00000004050095a7 */ /* 0x000ea4000802007f */
[----:B--2---:R-:W-:Y:S05]  /*7350*/  @!P1 BRA `(.L_x_23) ;  /* 0xfffffffc00f09947 */ /* 0x004fea000383ffff */
[----:B------:R-:W-:Y:S05]  /*7360*/  BRA `(.L_x_22) ;  /* 0xffffffa4007c7947 */ /* 0x000fea000383ffff */
.L_x_168:
[----:B------:R-:W-:Y:S01]  /*7370*/  BSSY B1, `(.L_x_195) ;  /* 0x0000006000017945 */ /* 0x000fe20003800000 */
[----:B------:R-:W-:-:S07]  /*7380*/  IMAD.MOV.U32 R15, RZ, RZ, -0x1 ;  /* 0xffffffffff0f7424 */ /* 0x000fce00078e00ff */
[----:B------:R-:W-:Y:S05]  /*7390*/  WARPSYNC.COLLECTIVE R15, `(.L_x_196) ;  /* 0x000000000f0c7348 */ /* 0x000fea0003c00000 */
[----:B------:R-:W-:Y:S02]  /*73a0*/  ELECT P6, UR62, PT ;  /* 0x00000000003e782f */ /* 0x000fe400038c0000 */
[----:B------:R-:W-:Y:S01]  /*73b0*/  MOV R14, UR62 ;  /* 0x0000003e000e7c02 */ /* 0x000fe20008000f00 */
[----:B------:R-:W-:Y:S10]  /*73c0*/  ENDCOLLECTIVE ;  /* 0x000000000000791b */ /* 0x000ff40003800000 */
.L_x_196:
[----:B------:R-:W-:Y:S05]  /*73d0*/  BSYNC B1 ;  /* 0x0000000000017941 */ /* 0x000fea0003800000 */
.L_x_195:
[----:B------:R-:W-:Y:S05]  /*73e0*/  BRA `(.L_x_197) ;  /* 0xffffffec00507947 */ /* 0x000fea000383ffff */
.L_x_171:
[----:B0-----:R0:W1:Y:S02]  /*73f0*/  SYNCS.PHASECHK.TRANS64.TRYWAIT P1, [R14+URZ+0x58], R7 ;  /* 0x000058070e0075a7 */ /* 0x001064000802017f */
[----:B-1----:R-:W-:Y:S05]  /*7400*/  @!P1 NANOSLEEP.SYNCS 0x989680 ;  /* 0x009896800000995d */ /* 0x002fea0003900000 */
[----:B------:R-:W1:Y:S02]  /*7410*/  @!P1 SYNCS.PHASECHK.TRANS64 P1, [R14+URZ+0x58], R7 ;  /* 0x000058070e0095a7 */ /* 0x000e64000802007f */
[----:B-1----:R-:W-:Y:S05]  /*7420*/  @!P1 BRA `(.L_x_171) ;  /* 0xfffffffc00f09947 */ /* 0x002fea000383ffff */
[----:B------:R-:W-:Y:S05]  /*7430*/  BRA `(.L_x_198) ;  /* 0xffffffec00847947 */ /* 0x000fea000383ffff */
.L_x_180:
[----:B------:R-:W-:Y:S01]  /*7440*/  BSSY B0, `(.L_x_199) ;  /* 0x0000006000007945 */ /* 0x000fe20003800000 */
[----:B------:R-:W-:-:S07]  /*7450*/  IMAD.MOV.U32 R15, RZ, RZ, -0x1 ;  /* 0xffffffffff0f7424 */ /* 0x000fce00078e00ff */
[----:B------:R-:W-:Y:S05]  /*7460*/  WARPSYNC.COLLECTIVE R15, `(.L_x_200) ;  /* 0x000000000f0c7348 */ /* 0x000fea0003c00000 */
[----:B------:R-:W-:Y:S02]  /*7470*/  ELECT P6, UR62, PT ;  /* 0x00000000003e782f */ /* 0x000fe400038c0000 */
[----:B------:R-:W-:Y:S01]  /*7480*/  MOV R14, UR62 ;  /* 0x0000003e000e7c02 */ /* 0x000fe20008000f00 */
[----:B------:R-:W-:Y:S10]  /*7490*/  ENDCOLLECTIVE ;  /* 0x000000000000791b */ /* 0x000ff40003800000 */
.L_x_200:
[----:B------:R-:W-:Y:S05]  /*74a0*/  BSYNC B0 ;  /* 0x0000000000007941 */ /* 0x000fea0003800000 */
.L_x_199:
[----:B------:R-:W-:Y:S05]  /*74b0*/  BRA `(.L_x_201) ;  /* 0xfffffff400d47947 */ /* 0x000fea000383ffff */
.L_x_184:
[----:B0-----:R0:W1:Y:S02]  /*74c0*/  SYNCS.PHASECHK.TRANS64.TRYWAIT P0, [R7+URZ], R2 ;  /* 0x00000002070075a7 */ /* 0x001064000800017f */
[----:B-1----:R-:W-:Y:S05]  /*74d0*/  @!P0 NANOSLEEP.SYNCS 0x989680 ;  /* 0x009896800000895d */ /* 0x002fea0003900000 */
[----:B------:R-:W1:Y:S02]  /*74e0*/  @!P0 SYNCS.PHASECHK.TRANS64 P0, [R7+URZ], R2 ;  /* 0x00000002070085a7 */ /* 0x000e64000800007f */
[----:B-1----:R-:W-:Y:S05]  /*74f0*/  @!P0 BRA `(.L_x_184) ;  /* 0xfffffffc00f08947 */ /* 0x002fea000383ffff */
[----:B------:R-:W-:Y:S05]  /*7500*/  BRA `(.L_x_202) ;  /* 0xfffffff800147947 */ /* 0x000fea000383ffff */
.L_x_185:
[----:B0-----:R0:W1:Y:S02]  /*7510*/  SYNCS.PHASECHK.TRANS64.TRYWAIT P0, [R9+URZ], R4 ;  /* 0x00000004090075a7 */ /* 0x001064000800017f */
[----:B-1----:R-:W-:Y:S05]  /*7520*/  @!P0 NANOSLEEP.SYNCS 0x989680 ;  /* 0x009896800000895d */ /* 0x002fea0003900000 */
[----:B------:R-:W1:Y:S02]  /*7530*/  @!P0 SYNCS.PHASECHK.TRANS64 P0, [R9+URZ], R4 ;  /* 0x00000004090085a7 */ /* 0x000e64000800007f */
[----:B-1----:R-:W-:Y:S05]  /*7540*/  @!P0 BRA `(.L_x_185) ;  /* 0xfffffffc00f08947 */ /* 0x002fea000383ffff */
[----:B------:R-:W-:Y:S05]  /*7550*/  BRA `(.L_x_203) ;  /* 0xfffffff800247947 */ /* 0x000fea000383ffff */
.L_x_186:
[----:B0-----:R0:W1:Y:S02]  /*7560*/  SYNCS.PHASECHK.TRANS64.TRYWAIT P0, [R6+URZ], R5 ;  /* 0x00000005060075a7 */ /* 0x001064000800017f */
[----:B-1----:R-:W-:Y:S05]  /*7570*/  @!P0 NANOSLEEP.SYNCS 0x989680 ;  /* 0x009896800000895d */ /* 0x002fea0003900000 */
[----:B------:R-:W1:Y:S02]  /*7580*/  @!P0 SYNCS.PHASECHK.TRANS64 P0, [R6+URZ], R5 ;  /* 0x00000005060085a7 */ /* 0x000e64000800007f */
[----:B-1----:R-:W-:Y:S05]  /*7590*/  @!P0 BRA `(.L_x_186) ;  /* 0xfffffffc00f08947 */ /* 0x002fea000383ffff */
[----:B------:R-:W-:Y:S05]  /*75a0*/  BRA `(.L_x_204) ;  /* 0xfffffff800347947 */ /* 0x000fea000383ffff */
.L_x_187:
[----:B0-----:R0:W1:Y:S02]  /*75b0*/  SYNCS.PHASECHK.TRANS64.TRYWAIT P0, [R9+URZ], R4 ;  /* 0x00000004090075a7 */ /* 0x001064000800017f */
[----:B-1----:R-:W-:Y:S05]  /*75c0*/  @!P0 NANOSLEEP.SYNCS 0x989680 ;  /* 0x009896800000895d */ /* 0x002fea0003900000 */
[----:B------:R-:W1:Y:S02]  /*75d0*/  @!P0 SYNCS.PHASECHK.TRANS64 P0, [R9+URZ], R4 ;  /* 0x00000004090085a7 */ /* 0x000e64000800007f */
[----:B-1----:R-:W-:Y:S05]  /*75e0*/  @!P0 BRA `(.L_x_187) ;  /* 0xfffffffc00f08947 */ /* 0x002fea000383ffff */
[----:B------:R-:W-:Y:S05]  /*75f0*/  BRA `(.L_x_205) ;  /* 0xfffffff800447947 */ /* 0x000fea000383ffff */
.L_x_188:
[----:B0-----:R0:W1:Y:S02]  /*7600*/  SYNCS.PHASECHK.TRANS64.TRYWAIT P0, [R6+URZ], R5 ;  /* 0x00000005060075a7 */ /* 0x001064000800017f */
[----:B-1----:R-:W-:Y:S05]  /*7610*/  @!P0 NANOSLEEP.SYNCS 0x989680 ;  /* 0x009896800000895d */ /* 0x002fea0003900000 */
[----:B------:R-:W1:Y:S02]  /*7620*/  @!P0 SYNCS.PHASECHK.TRANS64 P0, [R6+URZ], R5 ;  /* 0x00000005060085a7 */ /* 0x000e64000800007f */
[----:B-1----:R-:W-:Y:S05]  /*7630*/  @!P0 BRA `(.L_x_188) ;  /* 0xfffffffc00f08947 */ /* 0x002fea000383ffff */
[----:B------:R-:W-:Y:S05]  /*7640*/  BRA `(.L_x_206) ;  /* 0xfffffff800547947 */ /* 0x000fea000383ffff */
.L_x_189:
[----:B0-----:R0:W1:Y:S02]  /*7650*/  SYNCS.PHASECHK.TRANS64.TRYWAIT P0, [R9+URZ], R4 ;  /* 0x00000004090075a7 */ /* 0x001064000800017f */
[----:B-1----:R-:W-:Y:S05]  /*7660*/  @!P0 NANOSLEEP.SYNCS 0x989680 ;  /* 0x009896800000895d */ /* 0x002fea0003900000 */
[----:B------:R-:W1:Y:S02]  /*7670*/  @!P0 SYNCS.PHASECHK.TRANS64 P0, [R9+URZ], R4 ;  /* 0x00000004090085a7 */ /* 0x000e64000800007f */
[----:B-1----:R-:W-:Y:S05]  /*7680*/  @!P0 BRA `(.L_x_189) ;  /* 0xfffffffc00f08947 */ /* 0x002fea000383ffff */
[----:B------:R-:W-:Y:S05]  /*7690*/  BRA `(.L_x_207) ;  /* 0xfffffff800647947 */ /* 0x000fea000383ffff */
.L_x_190:
[----:B0-----:R0:W1:Y:S02]  /*76a0*/  SYNCS.PHASECHK.TRANS64.TRYWAIT P0, [R6+URZ], R5 ;  /* 0x00000005060075a7 */ /* 0x001064000800017f */
[----:B-1----:R-:W-:Y:S05]  /*76b0*/  @!P0 NANOSLEEP.SYNCS 0x989680 ;  /* 0x009896800000895d */ /* 0x002fea0003900000 */
[----:B------:R-:W1:Y:S02]  /*76c0*/  @!P0 SYNCS.PHASECHK.TRANS64 P0, [R6+URZ], R5 ;  /* 0x00000005060085a7 */ /* 0x000e64000800007f */
[----:B-1----:R-:W-:Y:S05]  /*76d0*/  @!P0 BRA `(.L_x_190) ;  /* 0xfffffffc00f08947 */ /* 0x002fea000383ffff */
[----:B------:R-:W-:Y:S05]  /*76e0*/  BRA `(.L_x_208) ;  /* 0xfffffff800747947 */ /* 0x000fea000383ffff */
.L_x_191:
[----:B0-----:R0:W1:Y:S02]  /*76f0*/  SYNCS.PHASECHK.TRANS64.TRYWAIT P0, [R9+URZ], R4 ;  /* 0x00000004090075a7 */ /* 0x001064000800017f */
[----:B-1----:R-:W-:Y:S05]  /*7700*/  @!P0 NANOSLEEP.SYNCS 0x989680 ;  /* 0x009896800000895d */ /* 0x002fea0003900000 */
[----:B------:R-:W1:Y:S02]  /*7710*/  @!P0 SYNCS.PHASECHK.TRANS64 P0, [R9+URZ], R4 ;  /* 0x00000004090085a7 */ /* 0x000e64000800007f */
[----:B-1----:R-:W-:Y:S05]  /*7720*/  @!P0 BRA `(.L_x_191) ;  /* 0xfffffffc00f08947 */ /* 0x002fea000383ffff */
[----:B------:R-:W-:Y:S05]  /*7730*/  BRA `(.L_x_209) ;  /* 0xfffffff800847947 */ /* 0x000fea000383ffff */
.L_x_192:
[----:B0-----:R0:W1:Y:S02]  /*7740*/  SYNCS.PHASECHK.TRANS64.TRYWAIT P0, [R6+URZ], R5 ;  /* 0x00000005060075a7 */ /* 0x001064000800017f */
[----:B-1----:R-:W-:Y:S05]  /*7750*/  @!P0 NANOSLEEP.SYNCS 0x989680 ;  /* 0x009896800000895d */ /* 0x002fea0003900000 */
[----:B------:R-:W1:Y:S02]  /*7760*/  @!P0 SYNCS.PHASECHK.TRANS64 P0, [R6+URZ], R5 ;  /* 0x00000005060085a7 */ /* 0x000e64000800007f */
[----:B-1----:R-:W-:Y:S05]  /*7770*/  @!P0 BRA `(.L_x_192) ;  /* 0xfffffffc00f08947 */ /* 0x002fea000383ffff */
[----:B------:R-:W-:Y:S05]  /*7780*/  BRA `(.L_x_210) ;  /* 0xfffffff800947947 */ /* 0x000fea000383ffff */
.L_x_193:
[----:B-1----:R1:W2:Y:S02]  /*7790*/  SYNCS.PHASECHK.TRANS64.TRYWAIT P0, [R9+URZ], R4 ;  /* 0x00000004090075a7 */ /* 0x0022a4000800017f */
[----:B--2---:R-:W-:Y:S05]  /*77a0*/  @!P0 NANOSLEEP.SYNCS 0x989680 ;  /* 0x009896800000895d */ /* 0x004fea0003900000 */
[----:B------:R-:W2:Y:S02]  /*77b0*/  @!P0 SYNCS.PHASECHK.TRANS64 P0, [R9+URZ], R4 ;  /* 0x00000004090085a7 */ /* 0x000ea4000800007f */
[----:B--2---:R-:W-:Y:S05]  /*77c0*/  @!P0 BRA `(.L_x_193) ;  /* 0xfffffffc00f08947 */ /* 0x004fea000383ffff */
[----:B------:R-:W-:Y:S05]  /*77d0*/  BRA `(.L_x_211) ;  /* 0xfffffff8009c7947 */ /* 0x000fea000383ffff */
.L_x_212:
[----:B------:R-:W-:-:S00]  /*77e0*/  BRA `(.L_x_212) ;  /* 0xfffffffc00fc7947 */ /* 0x000fc0000383ffff */
[----:B------:R-:W-:-:S00]  /*77f0*/  NOP ;  /* 0x0000000000007918 */ /* 0x000fc00000000000 */
        /* <DEDUP_REMOVED lines=8> */
.L_x_213:


//--------------------- .nv.global.init           --------------------------
	.section	.nv.global.init,"aw",@progbits
.nv.global.init:
	.type		$str$22,@object
	.size		$str$22,($str$23 - $str$22)
$str$22:
        /*0000*/ 	.byte	0x6b, 0x5f, 0x74, 0x69, 0x6c, 0x65, 0x5f, 0x63, 0x6f, 0x75, 0x6e, 0x74, 0x20, 0x3e, 0x3d, 0x20
        /*0010*/ 	.byte	0x31, 0x00
	.type		$str$23,@object
	.size		$str$23,(__unnamed_1 - $str$23)
$str$23:
        /*0012*/ 	.byte	0x2f, 0x74, 0x6d, 0x70, 0x2f, 0x63, 0x75, 0x74, 0x6c, 0x61, 0x73, 0x73, 0x5f, 0x73, 0x77, 0x65
        /*0022*/ 	.byte	0x65, 0x70, 0x5f, 0x73, 0x72, 0x63, 0x2f, 0x69, 0x6e, 0x63, 0x6c, 0x75, 0x64, 0x65, 0x2f, 0x63
        /*0032*/ 	.byte	0x75, 0x74, 0x6c, 0x61, 0x73, 0x73, 0x2f, 0x67, 0x65, 0x6d, 0x6d, 0x2f, 0x63, 0x6f, 0x6c, 0x6c
        /*0042*/ 	.byte	0x65, 0x63, 0x74, 0x69, 0x76, 0x65, 0x2f, 0x73, 0x6d, 0x39, 0x30, 0x5f, 0x6d, 0x6d, 0x61, 0x5f
        /*0052*/ 	.byte	0x74, 0x6d, 0x61, 0x5f, 0x67, 0x6d, 0x6d, 0x61, 0x5f, 0x73, 0x73, 0x5f, 0x77, 0x61, 0x72, 0x70
        /*0062*/ 	.byte	0x73, 0x70, 0x65, 0x63, 0x69, 0x61, 0x6c, 0x69, 0x7a, 0x65, 0x64, 0x2e, 0x68, 0x70, 0x70, 0x00
	.type		__unnamed_1,@object
	.size		__unnamed_1,(.L_0 - __unnamed_1)
__unnamed_1:
        /*0072*/ 	.byte	0x76, 0x6f, 0x69, 0x64, 0x20, 0x63, 0x75, 0x74, 0x6c, 0x61, 0x73, 0x73, 0x3a, 0x3a, 0x67, 0x65
        /* <DEDUP_REMOVED lines=171> */
        /*0b32*/ 	.byte	0x74, 0x65, 0x3a, 0x3a, 0x69, 0x64, 0x65, 0x6e, 0x74, 0x69, 0x74, 0x79, 0x5d, 0x00
.L_0:


//--------------------- .nv.shared._ZN7cutlass13device_kernelINS_4gemm6kernel13GemmUniversalIN4cute5tupleIJiiiiEEENS1_10collective13CollectiveMmaINS1_34MainloopSm90TmaGmmaWarpSpecializedILi11ENS5_IJNS4_1CILi1EEESB_SB_EEENS1_35KernelTmaWarpSpecializedCooperativeEEENS5_IJNSA_ILi256EEENSA_ILi64EEESG_EEEaNS5_IJlSB_lEEEaSI_NS4_8TiledMMAINS4_8MMA_AtomIJNS4_4SM904GMMA26MMA_64x64x32_S32S8S8_SS_TNEEEENS4_6LayoutINS5_IJNSA_ILi2EEESB_SB_EEENS5_IJSB_NSA_ILi0EEESS_EEEEENS5_IJNS4_10UnderscoreESV_SV_EEEEENS4_13SM90_TMA_LOADENS4_14ComposedLayoutINS4_7SwizzleILi2ELi4ELi3EEENS4_18smem_ptr_flag_bitsILi8EEENSP_INS5_IJNSA_ILi8EEESG_EEENS5_IJSG_SB_EEEEEEEvNS4_8identityESY_S18_vS19_EENS_8epilogue10collective6detail29Sm90TmaWarpSpecializedAdapterINS1C_15DefaultEpilogueIaSI_SI_NS1B_6thread17LinearCombinationIaLi1EiiLNS1G_9ScaleType4KindE0ELNS_15FloatRoundStyleE2EaEENS1_15EpilogueDefaultEEEEEvvEEEEvNT_6ParamsE --------------------------
	.section	.nv.shared._ZN7cutlass13device_kernelINS_4gemm6kernel13GemmUniversalIN4cute5tupleIJiiiiEEENS1_10collective13CollectiveMmaINS1_34MainloopSm90TmaGmmaWarpSpecializedILi11ENS5_IJNS4_1CILi1EEESB_SB_EEENS1_35KernelTmaWarpSpecializedCooperativeEEENS5_IJNSA_ILi256EEENSA_ILi64EEESG_EEEaNS5_IJlSB_lEEEaSI_NS4_8TiledMMAINS4_8MMA_AtomIJNS4_4SM904GMMA26MMA_64x64x32_S32S8S8_SS_TNEEEENS4_6LayoutINS5_IJNSA_ILi2EEESB_SB_EEENS5_IJSB_NSA_ILi0EEESS_EEEEENS5_IJNS4_10UnderscoreESV_SV_EEEEENS4_13SM90_TMA_LOADENS4_14ComposedLayoutINS4_7SwizzleILi2ELi4ELi3EEENS4_18smem_ptr_flag_bitsILi8EEENSP_INS5_IJNSA_ILi8EEESG_EEENS5_IJSG_SB_EEEEEEEvNS4_8identityESY_S18_vS19_EENS_8epilogue10collective6detail29Sm90TmaWarpSpecializedAdapterINS1C_15DefaultEpilogueIaSI_SI_NS1B_6thread17LinearCombinationIaLi1EiiLNS1G_9ScaleType4KindE0ELNS_15FloatRoundStyleE2EaEENS1_15EpilogueDefaultEEEEEvvEEEEvNT_6ParamsE,"aw",@nobits
	.sectionflags	@""
	.align	16
	.zero		1024


//--------------------- .nv.shared.reserved.0     --------------------------
	.section	.nv.shared.reserved.0,"aw",@nobits
	.weak		__nv_reservedSMEM_offset_0_alias
	.size		__nv_reservedSMEM_offset_0_alias, 0, 0
	.other		__nv_reservedSMEM_offset_0_alias,@"STO_CUDA_RESERVED_SHARED STV_DEFAULT"
__nv_reservedSMEM_offset_0_alias:
	.zero		0


//--------------------- .nv.global                --------------------------
	.section	.nv.global,"aw",@nobits
.nv.global:
	.type		_ZN40_INTERNAL_cfddf616_4_k_cu_601da4a2_108794cute1_E,@object
	.size		_ZN40_INTERNAL_cfddf616_4_k_cu_601da4a2_108794cute1_E,(_ZN40_INTERNAL_cfddf616_4_k_cu_601da4a2_108794cuda3std3__45__cpo6cbeginE - _ZN40_INTERNAL_cfddf616_4_k_cu_601da4a2_108794cute1_E)
_ZN40_INTERNAL_cfddf616_4_k_cu_601da4a2_108794cute1_E:
	.zero		1
	.type		_ZN40_INTERNAL_cfddf616_4_k_cu_601da4a2_108794cuda3std3__45__cpo6cbeginE,@object
	.size		_ZN40_INTERNAL_cfddf616_4_k_cu_601da4a2_108794cuda3std3__45__cpo6cbeginE,(_ZN40_INTERNAL_cfddf616_4_k_cu_601da4a2_108794cuda3std3__48in_placeE - _ZN40_INTERNAL_cfddf616_4_k_cu_601da4a2_108794cuda3std3__45__cpo6cbeginE)
_ZN40_INTERNAL_cfddf616_4_k_cu_601da4a2_108794cuda3std3__45__cpo6cbeginE:
	.zero		1
	.type		_ZN40_INTERNAL_cfddf616_4_k_cu_601da4a2_108794cuda3std3__48in_placeE,@object
	.size		_ZN40_INTERNAL_cfddf616_4_k_cu_601da4a2_108794cuda3std3__48in_placeE,(_ZN40_INTERNAL_cfddf616_4_k_cu_601da4a2_108794cuda3std6ranges3__45__cpo9iter_moveE - _ZN40_INTERNAL_cfddf616_4_k_cu_601da4a2_108794cuda3std3__48in_placeE)
_ZN40_INTERNAL_cfddf616_4_k_cu_601da4a2_108794cuda3std3__48in_placeE:
	.zero		1
	.type		_ZN40_INTERNAL_cfddf616_4_k_cu_601da4a2_108794cuda3std6ranges3__45__cpo9iter_moveE,@object
	.size		_ZN40_INTERNAL_cfddf616_4_k_cu_601da4a2_108794cuda3std6ranges3__45__cpo9iter_moveE,(_ZN40_INTERNAL_cfddf616_4_k_cu_601da4a2_108794cuda3std3__45__cpo5beginE - _ZN40_INTERNAL_cfddf616_4_k_cu_601da4a2_108794cuda3std6ranges3__45__cpo9iter_moveE)
_ZN40_INTERNAL_cfddf616_4_k_cu_601da4a2_108794cuda3std6ranges3__45__cpo9iter_moveE:
	.zero		1
	.type		_ZN40_INTERNAL_cfddf616_4_k_cu_601da4a2_108794cuda3std3__45__cpo5beginE,@object
	.size		_ZN40_INTERNAL_cfddf616_4_k_cu_601da4a2_108794cuda3std3__45__cpo5beginE,(_ZN40_INTERNAL_cfddf616_4_k_cu_601da4a2_108794cuda3std3__442_GLOBAL__N__cfddf616_4_k_cu_601da4a2_108796ignoreE - _ZN40_INTERNAL_cfddf616_4_k_cu_601da4a2_108794cuda3std3__45__cpo5beginE)
_ZN40_INTERNAL_cfddf616_4_k_cu_601da4a2_108794cuda3std3__45__cpo5beginE:
	.zero		1
	.type		_ZN40_INTERNAL_cfddf616_4_k_cu_601da4a2_108794cuda3std3__442_GLOBAL__N__cfddf616_4_k_cu_601da4a2_108796ignoreE,@object
	.size		_ZN40_INTERNAL_cfddf616_4_k_cu_601da4a2_108794cuda3std3__442_GLOBAL__N__cfddf616_4_k_cu_601da4a2_108796ignoreE,(_ZN40_INTERNAL_cfddf616_4_k_cu_601da4a2_108794cute7productE - _ZN40_INTERNAL_cfddf616_4_k_cu_601da4a2_108794cuda3std3__442_GLOBAL__N__cfddf616_4_k_cu_601da4a2_108796ignoreE)
_ZN40_INTERNAL_cfddf616_4_k_cu_601da4a2_108794cuda3std3__442_GLOBAL__N__cfddf616_4_k_cu_601da4a2_108796ignoreE:
	.zero		1
	.type		_ZN40_INTERNAL_cfddf616_4_k_cu_601da4a2_108794cute7productE,@object
	.size		_ZN40_INTERNAL_cfddf616_4_k_cu_601da4a2_108794cute7productE,(_ZN40_INTERNAL_cfddf616_4_k_cu_601da4a2_108794cuda3std3__45__cpo3endE - _ZN40_INTERNAL_cfddf616_4_k_cu_601da4a2_108794cute7productE)
_ZN40_INTERNAL_cfddf616_4_k_cu_601da4a2_108794cute7productE:
	.zero		1
	.type		_ZN40_INTERNAL_cfddf616_4_k_cu_601da4a2_108794cuda3std3__45__cpo3endE,@object
	.size		_ZN40_INTERNAL_cfddf616_4_k_cu_601da4a2_108794cuda3std3__45__cpo3endE,(_ZN40_INTERNAL_cfddf616_4_k_cu_601da4a2_108794cuda3std3__419piecewise_constructE - _ZN40_INTERNAL_cfddf616_4_k_cu_601da4a2_108794cuda3std3__45__cpo3endE)
_ZN40_INTERNAL_cfddf616_4_k_cu_601da4a2_108794cuda3std3__45__cpo3endE:
	.zero		1
	.type		_ZN40_INTERNAL_cfddf616_4_k_cu_601da4a2_108794cuda3std3__419piecewise_constructE,@object
	.size		_ZN40_INTERNAL_cfddf616_4_k_cu_601da4a2_108794cuda3std3__419piecewise_constructE,(_ZN40_INTERNAL_cfddf616_4_k_cu_601da4a2_108794cuda3std3__45__cpo4cendE - _ZN40_INTERNAL_cfddf616_4_k_cu_601da4a2_108794cuda3std3__419piecewise_constructE)
_ZN40_INTERNAL_cfddf616_4_k_cu_601da4a2_108794cuda3std3__419piecewise_constructE:
	.zero		1
	.type		_ZN40_INTERNAL_cfddf616_4_k_cu_601da4a2_108794cuda3std3__45__cpo4cendE,@object
	.size		_ZN40_INTERNAL_cfddf616_4_k_cu_601da4a2_108794cuda3std3__45__cpo4cendE,(_ZN40_INTERNAL_cfddf616_4_k_cu_601da4a2_108794cuda3std6ranges3__45__cpo4swapE - _ZN40_INTERNAL_cfddf616_4_k_cu_601da4a2_108794cuda3std3__45__cpo4cendE)
_ZN40_INTERNAL_cfddf616_4_k_cu_601da4a2_108794cuda3std3__45__cpo4cendE:
	.zero		1
	.type		_ZN40_INTERNAL_cfddf616_4_k_cu_601da4a2_108794cuda3std6ranges3__45__cpo4swapE,@object
	.size		_ZN40_INTERNAL_cfddf616_4_k_cu_601da4a2_108794cuda3std6ranges3__45__cpo4swapE,(.L_8 - _ZN40_INTERNAL_cfddf616_4_k_cu_601da4a2_108794cuda3std6ranges3__45__cpo4swapE)
_ZN40_INTERNAL_cfddf616_4_k_cu_601da4a2_108794cuda3std6ranges3__45__cpo4swapE:
	.zero		1
.L_8:


//--------------------- .nv.constant0._ZN7cutlass13device_kernelINS_4gemm6kernel13GemmUniversalIN4cute5tupleIJiiiiEEENS1_10collective13CollectiveMmaINS1_34MainloopSm90TmaGmmaWarpSpecializedILi11ENS5_IJNS4_1CILi1EEESB_SB_EEENS1_35KernelTmaWarpSpecializedCooperativeEEENS5_IJNSA_ILi256EEENSA_ILi64EEESG_EEEaNS5_IJlSB_lEEEaSI_NS4_8TiledMMAINS4_8MMA_AtomIJNS4_4SM904GMMA26MMA_64x64x32_S32S8S8_SS_TNEEEENS4_6LayoutINS5_IJNSA_ILi2EEESB_SB_EEENS5_IJSB_NSA_ILi0EEESS_EEEEENS5_IJNS4_10UnderscoreESV_SV_EEEEENS4_13SM90_TMA_LOADENS4_14ComposedLayoutINS4_7SwizzleILi2ELi4ELi3EEENS4_18smem_ptr_flag_bitsILi8EEENSP_INS5_IJNSA_ILi8EEESG_EEENS5_IJSG_SB_EEEEEEEvNS4_8identityESY_S18_vS19_EENS_8epilogue10collective6detail29Sm90TmaWarpSpecializedAdapterINS1C_15DefaultEpilogueIaSI_SI_NS1B_6thread17LinearCombinationIaLi1EiiLNS1G_9ScaleType4KindE0ELNS_15FloatRoundStyleE2EaEENS1_15EpilogueDefaultEEEEEvvEEEEvNT_6ParamsE --------------------------
	.section	.nv.constant0._ZN7cutlass13device_kernelINS_4gemm6kernel13GemmUniversalIN4cute5tupleIJiiiiEEENS1_10collective13CollectiveMmaINS1_34MainloopSm90TmaGmmaWarpSpecializedILi11ENS5_IJNS4_1CILi1EEESB_SB_EEENS1_35KernelTmaWarpSpecializedCooperativeEEENS5_IJNSA_ILi256EEENSA_ILi64EEESG_EEEaNS5_IJlSB_lEEEaSI_NS4_8TiledMMAINS4_8MMA_AtomIJNS4_4SM904GMMA26MMA_64x64x32_S32S8S8_SS_TNEEEENS4_6LayoutINS5_IJNSA_ILi2EEESB_SB_EEENS5_IJSB_NSA_ILi0EEESS_EEEEENS5_IJNS4_10UnderscoreESV_SV_EEEEENS4_13SM90_TMA_LOADENS4_14ComposedLayoutINS4_7SwizzleILi2ELi4ELi3EEENS4_18smem_ptr_flag_bitsILi8EEENSP_INS5_IJNSA_ILi8EEESG_EEENS5_IJSG_SB_EEEEEEEvNS4_8identityESY_S18_vS19_EENS_8epilogue10collective6detail29Sm90TmaWarpSpecializedAdapterINS1C_15DefaultEpilogueIaSI_SI_NS1B_6thread17LinearCombinationIaLi1EiiLNS1G_9ScaleType4KindE0ELNS_15FloatRoundStyleE2EaEENS1_15EpilogueDefaultEEEEEvvEEEEvNT_6ParamsE,"a",@progbits
	.sectionflags	@""
	.align	4
.nv.constant0._ZN7cutlass13device_kernelINS_4gemm6kernel13GemmUniversalIN4cute5tupleIJiiiiEEENS1_10collective13CollectiveMmaINS1_34MainloopSm90TmaGmmaWarpSpecializedILi11ENS5_IJNS4_1CILi1EEESB_SB_EEENS1_35KernelTmaWarpSpecializedCooperativeEEENS5_IJNSA_ILi256EEENSA_ILi64EEESG_EEEaNS5_IJlSB_lEEEaSI_NS4_8TiledMMAINS4_8MMA_AtomIJNS4_4SM904GMMA26MMA_64x64x32_S32S8S8_SS_TNEEEENS4_6LayoutINS5_IJNSA_ILi2EEESB_SB_EEENS5_IJSB_NSA_ILi0EEESS_EEEEENS5_IJNS4_10UnderscoreESV_SV_EEEEENS4_13SM90_TMA_LOADENS4_14ComposedLayoutINS4_7SwizzleILi2ELi4ELi3EEENS4_18smem_ptr_flag_bitsILi8EEENSP_INS5_IJNSA_ILi8EEESG_EEENS5_IJSG_SB_EEEEEEEvNS4_8identityESY_S18_vS19_EENS_8epilogue10collective6detail29Sm90TmaWarpSpecializedAdapterINS1C_15DefaultEpilogueIaSI_SI_NS1B_6thread17LinearCombinationIaLi1EiiLNS1G_9ScaleType4KindE0ELNS_15FloatRoundStyleE2EaEENS1_15EpilogueDefaultEEEEEvvEEEEvNT_6ParamsE:
	.zero		1664


//--------------------- SYMBOLS --------------------------

	.type		.nv.reservedSmem.offset0,@object
	.size		.nv.reservedSmem.offset0,0x4
	.type		__assertfail,@function
